	.target	sm_100a

	.elftype	@"ET_EXEC"


//--------------------- .note.nv.tkinfo           --------------------------
	.section	.note.nv.tkinfo,"",@"SHT_NOTE"
	.sectionflags	@"SHF_NOTE_NV_TKINFO"
	.tkinfo
        /*0018*/ 	.word	0x00000002
        /*0030*/ 	.string	""
        /*0030*/ 	.string	"ptxas"
        /*0030*/ 	.string	"Cuda compilation tools, release 13.0, V13.0.88"
        /*0030*/ 	.string	"Build cuda_13.0.r13.0/compiler.36424714_0"
        /*0030*/ 	.string	"-arch sm_100a -m 64 "



//--------------------- .note.nv.cuinfo           --------------------------
	.section	.note.nv.cuinfo,"",@"SHT_NOTE"
	.sectionflags	@"SHF_NOTE_NV_CUINFO"
        /*0018*/ 	.short	0x0002
        /*001a*/ 	.short	0x0064
        /*001c*/ 	.short	0x0082
	.zero		2


//--------------------- .nv.info                  --------------------------
	.section	.nv.info,"",@"SHT_CUDA_INFO"
	.align	4


	//----- nvinfo : EIATTR_REGCOUNT
	.align		4
        /*0000*/ 	.byte	0x04, 0x2f
        /*0002*/ 	.short	(.L_19 - .L_18)
	.align		4
.L_18:
        /*0004*/ 	.word	index@(_ZN7cutlass13device_kernelINS_4gemm6kernel13GemmUniversalIN4cute5tupleIJiiiiEEENS1_10collective13CollectiveMmaINS1_35MainloopSm100TmaUmmaWarpSpecializedILi8ELi2ELi4ENS5_IJNS4_1CILi4EEESB_NSA_ILi1EEEEEEEENS5_IJNSA_ILi128EEENSA_ILi64EEESF_EEENS_10bfloat16_tENS5_IJlSC_lEEESI_SJ_NS4_8TiledMMAINS4_8MMA_AtomIJNS4_26SM100_MMA_F16BF16_2x1SM_SSISI_SI_fLi128ELi64ELNS4_4UMMA5MajorE0ELSO_0ELNSN_7ScaleInE0ELSP_0EEEEEENS4_6LayoutINS5_IJSC_SC_SC_EEENS5_IJNSA_ILi0EEESU_SU_EEEEENS5_IJNS4_10UnderscoreESX_SX_EEEEENS4_28SM100_TMA_2SM_LOAD_MULTICASTENS4_14ComposedLayoutINS4_7SwizzleILi3ELi4ELi3EEENS4_18smem_ptr_flag_bitsILi16EEENSS_INS5_IJNSA_ILi8EEESG_EEENS5_IJSG_SC_EEEEEEEvNS4_8identityES10_S1A_vS1B_EENS_8epilogue10collective18CollectiveEpilogueINS1D_23Sm100TmaWarpSpecializedILi3ELi2ELi16ELb1ELb0EEEJNS5_IJSG_SG_SF_EEENS5_IJNSS_ISG_SC_EENSS_INS5_IJNSA_ILi16EEENSA_ILi2EEEEEENS5_IJSC_NSA_ILi32EEEEEEEEEEESI_SJ_SI_SJ_NS1D_6fusion15FusionCallbacksIS1H_NS1R_17LinearCombinationISI_fSI_fLNS_15FloatRoundStyleE2EEES1I_S1Q_JEEENS4_5SM1004TMEM4LOAD26SM100_TMEM_LOAD_32dp32b16xENS4_13SM90_TMA_LOADENS11_INS12_ILi1ELi4ELi3EEES15_NSS_INS5_IJS16_S1K_EEENS5_IJS1K_SC_EEEEEEENS4_39AutoVectorizingCopyWithAssumedAlignmentILi128EEENS4_14SM90_TMA_STOREES26_S28_S28_EEEvvEEEEvNT_6ParamsE)
        /*0008*/ 	.word	0x00000050


	//----- nvinfo : EIATTR_FRAME_SIZE
	.align		4
.L_19:
        /*000c*/ 	.byte	0x04, 0x11
        /*000e*/ 	.short	(.L_21 - .L_20)
	.align		4
.L_20:
        /*0010*/ 	.word	index@($__internal_2_$__cuda_sm10x_tcgen05_guardrail_trap_unallocated_columns_being_dealloced)
        /*0014*/ 	.word	0x00000000


	//----- nvinfo : EIATTR_FRAME_SIZE
	.align		4
.L_21:
        /*0018*/ 	.byte	0x04, 0x11
        /*001a*/ 	.short	(.L_23 - .L_22)
	.align		4
.L_22:
        /*001c*/ 	.word	index@($__internal_1_$__cuda_sm10x_tcgen05_guardrail_trap_phase_invalid_during_alloc)
        /*0020*/ 	.word	0x00000000


	//----- nvinfo : EIATTR_FRAME_SIZE
	.align		4
.L_23:
        /*0024*/ 	.byte	0x04, 0x11
        /*0026*/ 	.short	(.L_25 - .L_24)
	.align		4
.L_24:
        /*0028*/ 	.word	index@($__internal_0_$__cuda_sm10x_tcgen05_guardrail_trap_col_being_dealloced_not_returned_by_alloc)
        /*002c*/ 	.word	0x00000000


	//----- nvinfo : EIATTR_FRAME_SIZE
	.align		4
.L_25:
        /*0030*/ 	.byte	0x04, 0x11
        /*0032*/ 	.short	(.L_27 - .L_26)
	.align		4
.L_26:
        /*0034*/ 	.word	index@(_ZN7cutlass13device_kernelINS_4gemm6kernel13GemmUniversalIN4cute5tupleIJiiiiEEENS1_10collective13CollectiveMmaINS1_35MainloopSm100TmaUmmaWarpSpecializedILi8ELi2ELi4ENS5_IJNS4_1CILi4EEESB_NSA_ILi1EEEEEEEENS5_IJNSA_ILi128EEENSA_ILi64EEESF_EEENS_10bfloat16_tENS5_IJlSC_lEEESI_SJ_NS4_8TiledMMAINS4_8MMA_AtomIJNS4_26SM100_MMA_F16BF16_2x1SM_SSISI_SI_fLi128ELi64ELNS4_4UMMA5MajorE0ELSO_0ELNSN_7ScaleInE0ELSP_0EEEEEENS4_6LayoutINS5_IJSC_SC_SC_EEENS5_IJNSA_ILi0EEESU_SU_EEEEENS5_IJNS4_10UnderscoreESX_SX_EEEEENS4_28SM100_TMA_2SM_LOAD_MULTICASTENS4_14ComposedLayoutINS4_7SwizzleILi3ELi4ELi3EEENS4_18smem_ptr_flag_bitsILi16EEENSS_INS5_IJNSA_ILi8EEESG_EEENS5_IJSG_SC_EEEEEEEvNS4_8identityES10_S1A_vS1B_EENS_8epilogue10collective18CollectiveEpilogueINS1D_23Sm100TmaWarpSpecializedILi3ELi2ELi16ELb1ELb0EEEJNS5_IJSG_SG_SF_EEENS5_IJNSS_ISG_SC_EENSS_INS5_IJNSA_ILi16EEENSA_ILi2EEEEEENS5_IJSC_NSA_ILi32EEEEEEEEEEESI_SJ_SI_SJ_NS1D_6fusion15FusionCallbacksIS1H_NS1R_17LinearCombinationISI_fSI_fLNS_15FloatRoundStyleE2EEES1I_S1Q_JEEENS4_5SM1004TMEM4LOAD26SM100_TMEM_LOAD_32dp32b16xENS4_13SM90_TMA_LOADENS11_INS12_ILi1ELi4ELi3EEES15_NSS_INS5_IJS16_S1K_EEENS5_IJS1K_SC_EEEEEEENS4_39AutoVectorizingCopyWithAssumedAlignmentILi128EEENS4_14SM90_TMA_STOREES26_S28_S28_EEEvvEEEEvNT_6ParamsE)
        /*0038*/ 	.word	0x00000000


	//----- nvinfo : EIATTR_MIN_STACK_SIZE
	.align		4
.L_27:
        /*003c*/ 	.byte	0x04, 0x12
        /*003e*/ 	.short	(.L_29 - .L_28)
	.align		4
.L_28:
        /*0040*/ 	.word	index@(_ZN7cutlass13device_kernelINS_4gemm6kernel13GemmUniversalIN4cute5tupleIJiiiiEEENS1_10collective13CollectiveMmaINS1_35MainloopSm100TmaUmmaWarpSpecializedILi8ELi2ELi4ENS5_IJNS4_1CILi4EEESB_NSA_ILi1EEEEEEEENS5_IJNSA_ILi128EEENSA_ILi64EEESF_EEENS_10bfloat16_tENS5_IJlSC_lEEESI_SJ_NS4_8TiledMMAINS4_8MMA_AtomIJNS4_26SM100_MMA_F16BF16_2x1SM_SSISI_SI_fLi128ELi64ELNS4_4UMMA5MajorE0ELSO_0ELNSN_7ScaleInE0ELSP_0EEEEEENS4_6LayoutINS5_IJSC_SC_SC_EEENS5_IJNSA_ILi0EEESU_SU_EEEEENS5_IJNS4_10UnderscoreESX_SX_EEEEENS4_28SM100_TMA_2SM_LOAD_MULTICASTENS4_14ComposedLayoutINS4_7SwizzleILi3ELi4ELi3EEENS4_18smem_ptr_flag_bitsILi16EEENSS_INS5_IJNSA_ILi8EEESG_EEENS5_IJSG_SC_EEEEEEEvNS4_8identityES10_S1A_vS1B_EENS_8epilogue10collective18CollectiveEpilogueINS1D_23Sm100TmaWarpSpecializedILi3ELi2ELi16ELb1ELb0EEEJNS5_IJSG_SG_SF_EEENS5_IJNSS_ISG_SC_EENSS_INS5_IJNSA_ILi16EEENSA_ILi2EEEEEENS5_IJSC_NSA_ILi32EEEEEEEEEEESI_SJ_SI_SJ_NS1D_6fusion15FusionCallbacksIS1H_NS1R_17LinearCombinationISI_fSI_fLNS_15FloatRoundStyleE2EEES1I_S1Q_JEEENS4_5SM1004TMEM4LOAD26SM100_TMEM_LOAD_32dp32b16xENS4_13SM90_TMA_LOADENS11_INS12_ILi1ELi4ELi3EEES15_NSS_INS5_IJS16_S1K_EEENS5_IJS1K_SC_EEEEEEENS4_39AutoVectorizingCopyWithAssumedAlignmentILi128EEENS4_14SM90_TMA_STOREES26_S28_S28_EEEvvEEEEvNT_6ParamsE)
        /*0044*/ 	.word	0x00000000
.L_29:


//--------------------- .nv.compat                --------------------------
	.section	.nv.compat,"",@"SHT_CUDA_COMPAT_INFO"
	.align	4
        /*0000*/ 	.byte	0x02, 0x09, 0x01, 0x00, 0x02, 0x02, 0x02, 0x00, 0x02, 0x05, 0x05, 0x00, 0x03, 0x07, 0x01, 0x01
        /*0010*/ 	.byte	0x02, 0x03, 0x01, 0x00, 0x02, 0x06, 0x01, 0x00, 0x04, 0x0b, 0x08, 0x00, 0x09, 0x00, 0x00, 0x00
        /*0020*/ 	.byte	0x00, 0x00, 0x00, 0x00


//--------------------- .nv.info._ZN7cutlass13device_kernelINS_4gemm6kernel13GemmUniversalIN4cute5tupleIJiiiiEEENS1_10collective13CollectiveMmaINS1_35MainloopSm100TmaUmmaWarpSpecializedILi8ELi2ELi4ENS5_IJNS4_1CILi4EEESB_NSA_ILi1EEEEEEEENS5_IJNSA_ILi128EEENSA_ILi64EEESF_EEENS_10bfloat16_tENS5_IJlSC_lEEESI_SJ_NS4_8TiledMMAINS4_8MMA_AtomIJNS4_26SM100_MMA_F16BF16_2x1SM_SSISI_SI_fLi128ELi64ELNS4_4UMMA5MajorE0ELSO_0ELNSN_7ScaleInE0ELSP_0EEEEEENS4_6LayoutINS5_IJSC_SC_SC_EEENS5_IJNSA_ILi0EEESU_SU_EEEEENS5_IJNS4_10UnderscoreESX_SX_EEEEENS4_28SM100_TMA_2SM_LOAD_MULTICASTENS4_14ComposedLayoutINS4_7SwizzleILi3ELi4ELi3EEENS4_18smem_ptr_flag_bitsILi16EEENSS_INS5_IJNSA_ILi8EEESG_EEENS5_IJSG_SC_EEEEEEEvNS4_8identityES10_S1A_vS1B_EENS_8epilogue10collective18CollectiveEpilogueINS1D_23Sm100TmaWarpSpecializedILi3ELi2ELi16ELb1ELb0EEEJNS5_IJSG_SG_SF_EEENS5_IJNSS_ISG_SC_EENSS_INS5_IJNSA_ILi16EEENSA_ILi2EEEEEENS5_IJSC_NSA_ILi32EEEEEEEEEEESI_SJ_SI_SJ_NS1D_6fusion15FusionCallbacksIS1H_NS1R_17LinearCombinationISI_fSI_fLNS_15FloatRoundStyleE2EEES1I_S1Q_JEEENS4_5SM1004TMEM4LOAD26SM100_TMEM_LOAD_32dp32b16xENS4_13SM90_TMA_LOADENS11_INS12_ILi1ELi4ELi3EEES15_NSS_INS5_IJS16_S1K_EEENS5_IJS1K_SC_EEEEEEENS4_39AutoVectorizingCopyWithAssumedAlignmentILi128EEENS4_14SM90_TMA_STOREES26_S28_S28_EEEvvEEEEvNT_6ParamsE --------------------------
	.section	.nv.info._ZN7cutlass13device_kernelINS_4gemm6kernel13GemmUniversalIN4cute5tupleIJiiiiEEENS1_10collective13CollectiveMmaINS1_35MainloopSm100TmaUmmaWarpSpecializedILi8ELi2ELi4ENS5_IJNS4_1CILi4EEESB_NSA_ILi1EEEEEEEENS5_IJNSA_ILi128EEENSA_ILi64EEESF_EEENS_10bfloat16_tENS5_IJlSC_lEEESI_SJ_NS4_8TiledMMAINS4_8MMA_AtomIJNS4_26SM100_MMA_F16BF16_2x1SM_SSISI_SI_fLi128ELi64ELNS4_4UMMA5MajorE0ELSO_0ELNSN_7ScaleInE0ELSP_0EEEEEENS4_6LayoutINS5_IJSC_SC_SC_EEENS5_IJNSA_ILi0EEESU_SU_EEEEENS5_IJNS4_10UnderscoreESX_SX_EEEEENS4_28SM100_TMA_2SM_LOAD_MULTICASTENS4_14ComposedLayoutINS4_7SwizzleILi3ELi4ELi3EEENS4_18smem_ptr_flag_bitsILi16EEENSS_INS5_IJNSA_ILi8EEESG_EEENS5_IJSG_SC_EEEEEEEvNS4_8identityES10_S1A_vS1B_EENS_8epilogue10collective18CollectiveEpilogueINS1D_23Sm100TmaWarpSpecializedILi3ELi2ELi16ELb1ELb0EEEJNS5_IJSG_SG_SF_EEENS5_IJNSS_ISG_SC_EENSS_INS5_IJNSA_ILi16EEENSA_ILi2EEEEEENS5_IJSC_NSA_ILi32EEEEEEEEEEESI_SJ_SI_SJ_NS1D_6fusion15FusionCallbacksIS1H_NS1R_17LinearCombinationISI_fSI_fLNS_15FloatRoundStyleE2EEES1I_S1Q_JEEENS4_5SM1004TMEM4LOAD26SM100_TMEM_LOAD_32dp32b16xENS4_13SM90_TMA_LOADENS11_INS12_ILi1ELi4ELi3EEES15_NSS_INS5_IJS16_S1K_EEENS5_IJS1K_SC_EEEEEEENS4_39AutoVectorizingCopyWithAssumedAlignmentILi128EEENS4_14SM90_TMA_STOREES26_S28_S28_EEEvvEEEEvNT_6ParamsE,"",@"SHT_CUDA_INFO"
	.sectionflags	@""
	.align	4


	//----- nvinfo : EIATTR_CUDA_API_VERSION
	.align		4
        /*0000*/ 	.byte	0x04, 0x37
        /*0002*/ 	.short	(.L_31 - .L_30)
.L_30:
        /*0004*/ 	.word	0x00000082


	//----- nvinfo : EIATTR_KPARAM_INFO
	.align		4
.L_31:
        /*0008*/ 	.byte	0x04, 0x17
        /*000a*/ 	.short	(.L_33 - .L_32)
.L_32:
        /*000c*/ 	.word	0x00000000
        /*0010*/ 	.short	0x0000
        /*0012*/ 	.short	0x0000
        /*0014*/ 	.byte	0x00, 0xf0, 0x01, 0x20


	//----- nvinfo : EIATTR_AT_ENTRY_FRAGMENTS
	.align		4
.L_33:
        /*0018*/ 	.byte	0x04, 0x4f
        /*001a*/ 	.short	(.L_35 - .L_34)


	//   ....[0]....
.L_34:
        /*001c*/ 	.word	0x00000007


	//----- nvinfo : EIATTR_RESERVED_SMEM_USED
	.align		4
.L_35:
        /*0020*/ 	.byte	0x01, 0x41
	.zero		2


	//----- nvinfo : EIATTR_SPARSE_MMA_MASK
	.align		4
        /*0024*/ 	.byte	0x03, 0x50
        /*0026*/ 	.short	0x0000


	//----- nvinfo : EIATTR_TCGEN05_2CTA_USED
	.align		4
        /*0028*/ 	.byte	0x01, 0x52
	.zero		2


	//----- nvinfo : EIATTR_MAXREG_COUNT
	.align		4
        /*002c*/ 	.byte	0x03, 0x1b
        /*002e*/ 	.short	0x00ff


	//----- nvinfo : EIATTR_NUM_BARRIERS
	.align		4
        /*0030*/ 	.byte	0x02, 0x4c
        /*0032*/ 	.byte	0x07
	.zero		1


	//----- nvinfo : EIATTR_EXTERNS
	.align		4
        /*0034*/ 	.byte	0x04, 0x0f
        /*0036*/ 	.short	(.L_37 - .L_36)


	//   ....[0]....
	.align		4
.L_36:
        /*0038*/ 	.word	index@(__assertfail)


	//----- nvinfo : EIATTR_MERCURY_ISA_VERSION
	.align		4
.L_37:
        /*003c*/ 	.byte	0x03, 0x5f
        /*003e*/ 	.short	0x0101


	//----- nvinfo : EIATTR_INT_WARP_WIDE_INSTR_OFFSETS
	.align		4
        /*0040*/ 	.byte	0x04, 0x31
        /*0042*/ 	.short	(.L_39 - .L_38)


	//   ....[0]....
.L_38:
        /*0044*/ 	.word	0x00000dc0


	//   ....[1]....
        /*0048*/ 	.word	0x00000e60


	//   ....[2]....
        /*004c*/ 	.word	0x00004c90


	//   ....[3]....
        /*0050*/ 	.word	0x00004cb0


	//   ....[4]....
        /*0054*/ 	.word	0x00004ce0


	//   ....[5]....
        /*0058*/ 	.word	0x00005880


	//   ....[6]....
        /*005c*/ 	.word	0x00005940


	//   ....[7]....
        /*0060*/ 	.word	0x000059b0


	//   ....[8]....
        /*0064*/ 	.word	0x00005af0


	//   ....[9]....
        /*0068*/ 	.word	0x00005c00


	//   ....[10]....
        /*006c*/ 	.word	0x00005c30


	//----- nvinfo : EIATTR_COOP_GROUP_MASK_REGIDS
	.align		4
.L_39:
        /*0070*/ 	.byte	0x04, 0x29
        /*0072*/ 	.short	(.L_41 - .L_40)


	//   ....[0]....
.L_40:
        /*0074*/ 	.word	0xffffffff


	//   ....[1]....
        /*0078*/ 	.word	0xffffffff


	//   ....[2]....
        /*007c*/ 	.word	0xffffffff


	//   ....[3]....
        /*0080*/ 	.word	0xffffffff


	//   ....[4]....
        /*0084*/ 	.word	0xffffffff


	//   ....[5]....
        /*0088*/ 	.word	0xffffffff


	//   ....[6]....
        /*008c*/ 	.word	0xffffffff


	//   ....[7]....
        /*0090*/ 	.word	0xffffffff


	//   ....[8]....
        /*0094*/ 	.word	0xffffffff


	//   ....[9]....
        /*0098*/ 	.word	0xffffffff


	//   ....[10]....
        /*009c*/ 	.word	0xffffffff


	//   ....[11]....
        /*00a0*/ 	.word	0xffffffff


	//   ....[12]....
        /*00a4*/ 	.word	0xffffffff


	//   ....[13]....
        /*00a8*/ 	.word	0xffffffff


	//----- nvinfo : EIATTR_COOP_GROUP_INSTR_OFFSETS
	.align		4
.L_41:
        /*00ac*/ 	.byte	0x04, 0x28
        /*00ae*/ 	.short	(.L_43 - .L_42)


	//   ....[0]....
.L_42:
        /*00b0*/ 	.word	0x000000b0


	//   ....[1]....
        /*00b4*/ 	.word	0x00000510


	//   ....[2]....
        /*00b8*/ 	.word	0x00000750


	//   ....[3]....
        /*00bc*/ 	.word	0x000008c0


	//   ....[4]....
        /*00c0*/ 	.word	0x000009b0


	//   ....[5]....
        /*00c4*/ 	.word	0x00000b10


	//   ....[6]....
        /*00c8*/ 	.word	0x00000ca0


	//   ....[7]....
        /*00cc*/ 	.word	0x00000ee0


	//   ....[8]....
        /*00d0*/ 	.word	0x000027b0


	//   ....[9]....
        /*00d4*/ 	.word	0x000038b0


	//   ....[10]....
        /*00d8*/ 	.word	0x00003d80


	//   ....[11]....
        /*00dc*/ 	.word	0x00003db0


	//   ....[12]....
        /*00e0*/ 	.word	0x00004b90


	//   ....[13]....
        /*00e4*/ 	.word	0x00004da0


	//----- nvinfo : EIATTR_VRC_CTA_INIT_COUNT
	.align		4
.L_43:
        /*00e8*/ 	.byte	0x02, 0x4a
        /*00ea*/ 	.byte	0x80
	.zero		1


	//----- nvinfo : EIATTR_SYSCALL_OFFSETS
	.align		4
        /*00ec*/ 	.byte	0x04, 0x46
        /*00ee*/ 	.short	(.L_45 - .L_44)


	//   ....[0]....
.L_44:
        /*00f0*/ 	.word	0x00006900


	//   ....[1]....
        /*00f4*/ 	.word	0x000069f0


	//   ....[2]....
        /*00f8*/ 	.word	0x000071a0


	//   ....[3]....
        /*00fc*/ 	.word	0x00007b30


	//----- nvinfo : EIATTR_MBARRIER_INSTR_OFFSETS
	.align		4
.L_45:
        /*0100*/ 	.byte	0x04, 0x39
        /*0102*/ 	.short	(.L_47 - .L_46)


	//   ....[0]....
.L_46:
        /*0104*/ 	.word	0x00000640
        /*0108*/ 	.word	0x000000ff
        /*010c*/ 	.word	0x00000000
        /*0110*/ 	.short	0x0100
        /*0112*/ 	.byte	0x04
	.zero		1


	//   ....[1]....
        /*0114*/ 	.word	0x00000650
        /*0118*/ 	.word	0x000000ff
        /*011c*/ 	.word	0x00000040
        /*0120*/ 	.short	0x0100
        /*0122*/ 	.byte	0x04
	.zero		1


	//   ....[2]....
        /*0124*/ 	.word	0x00000660
        /*0128*/ 	.word	0x000000ff
        /*012c*/ 	.word	0x00000008
        /*0130*/ 	.short	0x0100
        /*0132*/ 	.byte	0x04
	.zero		1


	//   ....[3]....
        /*0134*/ 	.word	0x00000670
        /*0138*/ 	.word	0x000000ff
        /*013c*/ 	.word	0x00000048
        /*0140*/ 	.short	0x0100
        /*0142*/ 	.byte	0x04
	.zero		1


	//   ....[4]....
        /*0144*/ 	.word	0x00000680
        /*0148*/ 	.word	0x000000ff
        /*014c*/ 	.word	0x00000010
        /*0150*/ 	.short	0x0100
        /*0152*/ 	.byte	0x04
	.zero		1


	//   ....[5]....
        /*0154*/ 	.word	0x00000690
        /*0158*/ 	.word	0x000000ff
        /*015c*/ 	.word	0x00000050
        /*0160*/ 	.short	0x0100
        /*0162*/ 	.byte	0x04
	.zero		1


	//   ....[6]....
        /*0164*/ 	.word	0x000006a0
        /*0168*/ 	.word	0x000000ff
        /*016c*/ 	.word	0x00000018
        /*0170*/ 	.short	0x0100
        /*0172*/ 	.byte	0x04
	.zero		1


	//   ....[7]....
        /*0174*/ 	.word	0x000006b0
        /*0178*/ 	.word	0x000000ff
        /*017c*/ 	.word	0x00000058
        /*0180*/ 	.short	0x0100
        /*0182*/ 	.byte	0x04
	.zero		1


	//   ....[8]....
        /*0184*/ 	.word	0x000006c0
        /*0188*/ 	.word	0x000000ff
        /*018c*/ 	.word	0x00000020
        /*0190*/ 	.short	0x0100
        /*0192*/ 	.byte	0x04
	.zero		1


	//   ....[9]....
        /*0194*/ 	.word	0x000006d0
        /*0198*/ 	.word	0x000000ff
        /*019c*/ 	.word	0x00000060
        /*01a0*/ 	.short	0x0100
        /*01a2*/ 	.byte	0x04
	.zero		1


	//   ....[10]....
        /*01a4*/ 	.word	0x000006e0
        /*01a8*/ 	.word	0x000000ff
        /*01ac*/ 	.word	0x00000028
        /*01b0*/ 	.short	0x0100
        /*01b2*/ 	.byte	0x04
	.zero		1


	//   ....[11]....
        /*01b4*/ 	.word	0x000006f0
        /*01b8*/ 	.word	0x000000ff
        /*01bc*/ 	.word	0x00000068
        /*01c0*/ 	.short	0x0100
        /*01c2*/ 	.byte	0x04
	.zero		1


	//   ....[12]....
        /*01c4*/ 	.word	0x00000700
        /*01c8*/ 	.word	0x000000ff
        /*01cc*/ 	.word	0x00000030
        /*01d0*/ 	.short	0x0100
        /*01d2*/ 	.byte	0x04
	.zero		1


	//   ....[13]....
        /*01d4*/ 	.word	0x00000710
        /*01d8*/ 	.word	0x000000ff
        /*01dc*/ 	.word	0x00000070
        /*01e0*/ 	.short	0x0100
        /*01e2*/ 	.byte	0x04
	.zero		1


	//   ....[14]....
        /*01e4*/ 	.word	0x00000720
        /*01e8*/ 	.word	0x000000ff
        /*01ec*/ 	.word	0x00000038
        /*01f0*/ 	.short	0x0100
        /*01f2*/ 	.byte	0x04
	.zero		1


	//   ....[15]....
        /*01f4*/ 	.word	0x00000730
        /*01f8*/ 	.word	0x000000ff
        /*01fc*/ 	.word	0x00000078
        /*0200*/ 	.short	0x0100
        /*0202*/ 	.byte	0x04
	.zero		1


	//   ....[16]....
        /*0204*/ 	.word	0x00000850
        /*0208*/ 	.word	0x000000ff
        /*020c*/ 	.word	0x00000080
        /*0210*/ 	.short	0x0100
        /*0212*/ 	.byte	0x04
	.zero		1


	//   ....[17]....
        /*0214*/ 	.word	0x00000860
        /*0218*/ 	.word	0x000000ff
        /*021c*/ 	.word	0x00000098
        /*0220*/ 	.short	0x0100
        /*0222*/ 	.byte	0x04
	.zero		1


	//   ....[18]....
        /*0224*/ 	.word	0x00000870
        /*0228*/ 	.word	0x000000ff
        /*022c*/ 	.word	0x00000088
        /*0230*/ 	.short	0x0100
        /*0232*/ 	.byte	0x04
	.zero		1


	//   ....[19]....
        /*0234*/ 	.word	0x00000880
        /*0238*/ 	.word	0x000000ff
        /*023c*/ 	.word	0x000000a0
        /*0240*/ 	.short	0x0100
        /*0242*/ 	.byte	0x04
	.zero		1


	//   ....[20]....
        /*0244*/ 	.word	0x00000890
        /*0248*/ 	.word	0x000000ff
        /*024c*/ 	.word	0x00000090
        /*0250*/ 	.short	0x0100
        /*0252*/ 	.byte	0x04
	.zero		1


	//   ....[21]....
        /*0254*/ 	.word	0x000008a0
        /*0258*/ 	.word	0x000000ff
        /*025c*/ 	.word	0x000000a8
        /*0260*/ 	.short	0x0100
        /*0262*/ 	.byte	0x04
	.zero		1


	//   ....[22]....
        /*0264*/ 	.word	0x00000980
        /*0268*/ 	.word	0x000000ff
        /*026c*/ 	.word	0x000000b0
        /*0270*/ 	.short	0x0100
        /*0272*/ 	.byte	0x06
	.zero		1


	//   ....[23]....
        /*0274*/ 	.word	0x00000990
        /*0278*/ 	.word	0x000000ff
        /*027c*/ 	.word	0x000000b8
        /*0280*/ 	.short	0x0100
        /*0282*/ 	.byte	0x06
	.zero		1


	//   ....[24]....
        /*0284*/ 	.word	0x00000ac0
        /*0288*/ 	.word	0x000000ff
        /*028c*/ 	.word	0x000000c0
        /*0290*/ 	.short	0x0100
        /*0292*/ 	.byte	0x06
	.zero		1


	//   ....[25]....
        /*0294*/ 	.word	0x00000ad0
        /*0298*/ 	.word	0x000000ff
        /*029c*/ 	.word	0x000000d0
        /*02a0*/ 	.short	0x0100
        /*02a2*/ 	.byte	0x06
	.zero		1


	//   ....[26]....
        /*02a4*/ 	.word	0x00000ae0
        /*02a8*/ 	.word	0x000000ff
        /*02ac*/ 	.word	0x000000c8
        /*02b0*/ 	.short	0x0100
        /*02b2*/ 	.byte	0x06
	.zero		1


	//   ....[27]....
        /*02b4*/ 	.word	0x00000af0
        /*02b8*/ 	.word	0x000000ff
        /*02bc*/ 	.word	0x000000d8
        /*02c0*/ 	.short	0x0100
        /*02c2*/ 	.byte	0x06
	.zero		1


	//   ....[28]....
        /*02c4*/ 	.word	0x00000c10
        /*02c8*/ 	.word	0x000000ff
        /*02cc*/ 	.word	0x000000e0
        /*02d0*/ 	.short	0x0100
        /*02d2*/ 	.byte	0x04
	.zero		1


	//   ....[29]....
        /*02d4*/ 	.word	0x00000c20
        /*02d8*/ 	.word	0x000000ff
        /*02dc*/ 	.word	0x00000100
        /*02e0*/ 	.short	0x0100
        /*02e2*/ 	.byte	0x04
	.zero		1


	//   ....[30]....
        /*02e4*/ 	.word	0x00000c30
        /*02e8*/ 	.word	0x000000ff
        /*02ec*/ 	.word	0x000000e8
        /*02f0*/ 	.short	0x0100
        /*02f2*/ 	.byte	0x04
	.zero		1


	//   ....[31]....
        /*02f4*/ 	.word	0x00000c40
        /*02f8*/ 	.word	0x000000ff
        /*02fc*/ 	.word	0x00000108
        /*0300*/ 	.short	0x0100
        /*0302*/ 	.byte	0x04
	.zero		1


	//   ....[32]....
        /*0304*/ 	.word	0x00000c50
        /*0308*/ 	.word	0x000000ff
        /*030c*/ 	.word	0x000000f0
        /*0310*/ 	.short	0x0100
        /*0312*/ 	.byte	0x04
	.zero		1


	//   ....[33]....
        /*0314*/ 	.word	0x00000c60
        /*0318*/ 	.word	0x000000ff
        /*031c*/ 	.word	0x00000110
        /*0320*/ 	.short	0x0100
        /*0322*/ 	.byte	0x04
	.zero		1


	//   ....[34]....
        /*0324*/ 	.word	0x00000c70
        /*0328*/ 	.word	0x000000ff
        /*032c*/ 	.word	0x000000f8
        /*0330*/ 	.short	0x0100
        /*0332*/ 	.byte	0x04
	.zero		1


	//   ....[35]....
        /*0334*/ 	.word	0x00000c80
        /*0338*/ 	.word	0x000000ff
        /*033c*/ 	.word	0x00000118
        /*0340*/ 	.short	0x0100
        /*0342*/ 	.byte	0x04
	.zero		1


	//   ....[36]....
        /*0344*/ 	.word	0x00000d70
        /*0348*/ 	.word	0x000000ff
        /*034c*/ 	.word	0x00000120
        /*0350*/ 	.short	0x0100
        /*0352*/ 	.byte	0x04
	.zero		1


	//   ....[37]....
        /*0354*/ 	.word	0x00000d80
        /*0358*/ 	.word	0x000000ff
        /*035c*/ 	.word	0x00000130
        /*0360*/ 	.short	0x0100
        /*0362*/ 	.byte	0x04
	.zero		1


	//   ....[38]....
        /*0364*/ 	.word	0x00000d90
        /*0368*/ 	.word	0x000000ff
        /*036c*/ 	.word	0x00000128
        /*0370*/ 	.short	0x0100
        /*0372*/ 	.byte	0x04
	.zero		1


	//   ....[39]....
        /*0374*/ 	.word	0x00000da0
        /*0378*/ 	.word	0x000000ff
        /*037c*/ 	.word	0x00000138
        /*0380*/ 	.short	0x0100
        /*0382*/ 	.byte	0x04
	.zero		1


	//   ....[40]....
        /*0384*/ 	.word	0x00000ea0
        /*0388*/ 	.word	0x000000ff
        /*038c*/ 	.word	0x00000140
        /*0390*/ 	.short	0x0100
        /*0392*/ 	.byte	0x06
	.zero		1


	//   ....[41]....
        /*0394*/ 	.word	0x00001d50
        /*0398*/ 	.word	0x00000003
        /*039c*/ 	.word	0x00000130
        /*03a0*/ 	.short	0x010a
        /*03a2*/ 	.byte	0xff
	.zero		1


	//   ....[42]....
        /*03a4*/ 	.word	0x00001d80
        /*03a8*/ 	.word	0x00000003
        /*03ac*/ 	.word	0x00000120
        /*03b0*/ 	.short	0x0101
        /*03b2*/ 	.byte	0xff
	.zero		1


	//   ....[43]....
        /*03b4*/ 	.word	0x00001e40
        /*03b8*/ 	.word	0x000000ff
        /*03bc*/ 	.word	0x00000040
        /*03c0*/ 	.short	0x010a
        /*03c2*/ 	.byte	0x04
	.zero		1


	//   ....[44]....
        /*03c4*/ 	.word	0x00001f10
        /*03c8*/ 	.word	0x000000ff
        /*03cc*/ 	.word	0x00000040
        /*03d0*/ 	.short	0x010a
        /*03d2*/ 	.byte	0x05
	.zero		1


	//   ....[45]....
        /*03d4*/ 	.word	0x00002070
        /*03d8*/ 	.word	0x000000ff
        /*03dc*/ 	.word	0x00000040
        /*03e0*/ 	.short	0x010a
        /*03e2*/ 	.byte	0x04
	.zero		1


	//   ....[46]....
        /*03e4*/ 	.word	0x00002320
        /*03e8*/ 	.word	0x000000ff
        /*03ec*/ 	.word	0x000000b8
        /*03f0*/ 	.short	0x0101
        /*03f2*/ 	.byte	0x15
	.zero		1


	//   ....[47]....
        /*03f4*/ 	.word	0x00002340
        /*03f8*/ 	.word	0x000000ff
        /*03fc*/ 	.word	0x00000040
        /*0400*/ 	.short	0x010a
        /*0402*/ 	.byte	0x04
	.zero		1


	//   ....[48]....
        /*0404*/ 	.word	0x000023c0
        /*0408*/ 	.word	0x000000ff
        /*040c*/ 	.word	0x00000040
        /*0410*/ 	.short	0x010a
        /*0412*/ 	.byte	0x06
	.zero		1


	//   ....[49]....
        /*0414*/ 	.word	0x00002500
        /*0418*/ 	.word	0x000000ff
        /*041c*/ 	.word	0x00000040
        /*0420*/ 	.short	0x010a
        /*0422*/ 	.byte	0x04
	.zero		1


	//   ....[50]....
        /*0424*/ 	.word	0x000027e0
        /*0428*/ 	.word	0x00000003
        /*042c*/ 	.word	0x000000c0
        /*0430*/ 	.short	0x010a
        /*0432*/ 	.byte	0xff
	.zero		1


	//   ....[51]....
        /*0434*/ 	.word	0x00002930
        /*0438*/ 	.word	0x00000000
        /*043c*/ 	.word	0x00000000
        /*0440*/ 	.short	0x0101
        /*0442*/ 	.byte	0xff
	.zero		1


	//   ....[52]....
        /*0444*/ 	.word	0x00002ef0
        /*0448*/ 	.word	0x000000ff
        /*044c*/ 	.word	0x00000000
        /*0450*/ 	.short	0x010a
        /*0452*/ 	.byte	0x04
	.zero		1


	//   ....[53]....
        /*0454*/ 	.word	0x00002f80
        /*0458*/ 	.word	0x000000ff
        /*045c*/ 	.word	0x00000000
        /*0460*/ 	.short	0x010a
        /*0462*/ 	.byte	0x05
	.zero		1


	//   ....[54]....
        /*0464*/ 	.word	0x00003010
        /*0468*/ 	.word	0x000000ff
        /*046c*/ 	.word	0x00000000
        /*0470*/ 	.short	0x010a
        /*0472*/ 	.byte	0x05
	.zero		1


	//   ....[55]....
        /*0474*/ 	.word	0x000030a0
        /*0478*/ 	.word	0x000000ff
        /*047c*/ 	.word	0x00000000
        /*0480*/ 	.short	0x010a
        /*0482*/ 	.byte	0x05
	.zero		1


	//   ....[56]....
        /*0484*/ 	.word	0x00003130
        /*0488*/ 	.word	0x000000ff
        /*048c*/ 	.word	0x00000000
        /*0490*/ 	.short	0x010a
        /*0492*/ 	.byte	0x05
	.zero		1


	//   ....[57]....
        /*0494*/ 	.word	0x000031c0
        /*0498*/ 	.word	0x000000ff
        /*049c*/ 	.word	0x00000000
        /*04a0*/ 	.short	0x010a
        /*04a2*/ 	.byte	0x05
	.zero		1


	//   ....[58]....
        /*04a4*/ 	.word	0x00003250
        /*04a8*/ 	.word	0x000000ff
        /*04ac*/ 	.word	0x00000000
        /*04b0*/ 	.short	0x010a
        /*04b2*/ 	.byte	0x05
	.zero		1


	//   ....[59]....
        /*04b4*/ 	.word	0x000032f0
        /*04b8*/ 	.word	0x00000000
        /*04bc*/ 	.word	0x00000000
        /*04c0*/ 	.short	0x010a
        /*04c2*/ 	.byte	0xff
	.zero		1


	//   ....[60]....
        /*04c4*/ 	.word	0x00003410
        /*04c8*/ 	.word	0x00000002
        /*04cc*/ 	.word	0x00000120
        /*04d0*/ 	.short	0x010a
        /*04d2*/ 	.byte	0xff
	.zero		1


	//   ....[61]....
        /*04d4*/ 	.word	0x00003470
        /*04d8*/ 	.word	0x00000004
        /*04dc*/ 	.word	0x00000000
        /*04e0*/ 	.short	0x0101
        /*04e2*/ 	.byte	0xff
	.zero		1


	//   ....[62]....
        /*04e4*/ 	.word	0x00003490
        /*04e8*/ 	.word	0x000000ff
        /*04ec*/ 	.word	0x000000d0
        /*04f0*/ 	.short	0x010a
        /*04f2*/ 	.byte	0x04
	.zero		1


	//   ....[63]....
        /*04f4*/ 	.word	0x000035b0
        /*04f8*/ 	.word	0x00000002
        /*04fc*/ 	.word	0x000000c0
        /*0500*/ 	.short	0x010a
        /*0502*/ 	.byte	0xff
	.zero		1


	//   ....[64]....
        /*0504*/ 	.word	0x000036c0
        /*0508*/ 	.word	0x00000002
        /*050c*/ 	.word	0x00000000
        /*0510*/ 	.short	0x0101
        /*0512*/ 	.byte	0xff
	.zero		1


	//   ....[65]....
        /*0514*/ 	.word	0x00003750
        /*0518*/ 	.word	0x000000ff
        /*051c*/ 	.word	0x000000d0
        /*0520*/ 	.short	0x0106
        /*0522*/ 	.byte	0x04
	.zero		1


	//   ....[66]....
        /*0524*/ 	.word	0x00003770
        /*0528*/ 	.word	0x000000ff
        /*052c*/ 	.word	0x000000d0
        /*0530*/ 	.short	0x010a
        /*0532*/ 	.byte	0x04
	.zero		1


	//   ....[67]....
        /*0534*/ 	.word	0x00003800
        /*0538*/ 	.word	0x000000ff
        /*053c*/ 	.word	0x000000d0
        /*0540*/ 	.short	0x0106
        /*0542*/ 	.byte	0x07
	.zero		1


	//   ....[68]....
        /*0544*/ 	.word	0x00003840
        /*0548*/ 	.word	0x00000000
        /*054c*/ 	.word	0x000000d0
        /*0550*/ 	.short	0x010a
        /*0552*/ 	.byte	0xff
	.zero		1


	//   ....[69]....
        /*0554*/ 	.word	0x00003a80
        /*0558*/ 	.word	0x000000ff
        /*055c*/ 	.word	0x00000008
        /*0560*/ 	.short	0x010a
        /*0562*/ 	.byte	0x05
	.zero		1


	//   ....[70]....
        /*0564*/ 	.word	0x00003aa0
        /*0568*/ 	.word	0x000000ff
        /*056c*/ 	.word	0x00000008
        /*0570*/ 	.short	0x010a
        /*0572*/ 	.byte	0x05
	.zero		1


	//   ....[71]....
        /*0574*/ 	.word	0x00003c30
        /*0578*/ 	.word	0x000000ff
        /*057c*/ 	.word	0x00000008
        /*0580*/ 	.short	0x010a
        /*0582*/ 	.byte	0x05
	.zero		1


	//   ....[72]....
        /*0584*/ 	.word	0x00003c50
        /*0588*/ 	.word	0x000000ff
        /*058c*/ 	.word	0x00000008
        /*0590*/ 	.short	0x010a
        /*0592*/ 	.byte	0x05
	.zero		1


	//   ....[73]....
        /*0594*/ 	.word	0x00003d10
        /*0598*/ 	.word	0x000000ff
        /*059c*/ 	.word	0x00000000
        /*05a0*/ 	.short	0x0101
        /*05a2*/ 	.byte	0x04
	.zero		1


	//   ....[74]....
        /*05a4*/ 	.word	0x000040d0
        /*05a8*/ 	.word	0x00000000
        /*05ac*/ 	.word	0x000000c0
        /*05b0*/ 	.short	0x010a
        /*05b2*/ 	.byte	0xff
	.zero		1


	//   ....[75]....
        /*05b4*/ 	.word	0x00004190
        /*05b8*/ 	.word	0x00000000
        /*05bc*/ 	.word	0x00000000
        /*05c0*/ 	.short	0x0101
        /*05c2*/ 	.byte	0xff
	.zero		1


	//   ....[76]....
        /*05c4*/ 	.word	0x00004250
        /*05c8*/ 	.word	0x000000ff
        /*05cc*/ 	.word	0x00000000
        /*05d0*/ 	.short	0x010a
        /*05d2*/ 	.byte	0x04
	.zero		1


	//   ....[77]....
        /*05d4*/ 	.word	0x00004260
        /*05d8*/ 	.word	0x000000ff
        /*05dc*/ 	.word	0x00000100
        /*05e0*/ 	.short	0x010a
        /*05e2*/ 	.byte	0x2e
	.zero		1


	//   ....[78]....
        /*05e4*/ 	.word	0x00004310
        /*05e8*/ 	.word	0x000000ff
        /*05ec*/ 	.word	0x00000000
        /*05f0*/ 	.short	0x010a
        /*05f2*/ 	.byte	0x07
	.zero		1


	//   ....[79]....
        /*05f4*/ 	.word	0x00004440
        /*05f8*/ 	.word	0x000000ff
        /*05fc*/ 	.word	0x00000000
        /*0600*/ 	.short	0x010a
        /*0602*/ 	.byte	0x04
	.zero		1


	//   ....[80]....
        /*0604*/ 	.word	0x00004880
        /*0608*/ 	.word	0x000000ff
        /*060c*/ 	.word	0x00000000
        /*0610*/ 	.short	0x010a
        /*0612*/ 	.byte	0x04
	.zero		1


	//   ....[81]....
        /*0614*/ 	.word	0x00004910
        /*0618*/ 	.word	0x000000ff
        /*061c*/ 	.word	0x00000000
        /*0620*/ 	.short	0x010a
        /*0622*/ 	.byte	0x05
	.zero		1


	//   ....[82]....
        /*0624*/ 	.word	0x000049a0
        /*0628*/ 	.word	0x000000ff
        /*062c*/ 	.word	0x00000000
        /*0630*/ 	.short	0x010a
        /*0632*/ 	.byte	0x05
	.zero		1


	//   ....[83]....
        /*0634*/ 	.word	0x00004a40
        /*0638*/ 	.word	0x00000000
        /*063c*/ 	.word	0x00000000
        /*0640*/ 	.short	0x010a
        /*0642*/ 	.byte	0xff
	.zero		1


	//   ....[84]....
        /*0644*/ 	.word	0x00004a80
        /*0648*/ 	.word	0x00000000
        /*064c*/ 	.word	0x00000000
        /*0650*/ 	.short	0x010a
        /*0652*/ 	.byte	0xff
	.zero		1


	//   ....[85]....
        /*0654*/ 	.word	0x00004af0
        /*0658*/ 	.word	0x000000ff
        /*065c*/ 	.word	0x00000000
        /*0660*/ 	.short	0x0101
        /*0662*/ 	.byte	0x04
	.zero		1


	//   ....[86]....
        /*0664*/ 	.word	0x00004b30
        /*0668*/ 	.word	0x000000ff
        /*066c*/ 	.word	0x00000140
        /*0670*/ 	.short	0x010a
        /*0672*/ 	.byte	0x29
	.zero		1


	//   ....[87]....
        /*0674*/ 	.word	0x00004b80
        /*0678*/ 	.word	0x000000ff
        /*067c*/ 	.word	0x00000000
        /*0680*/ 	.short	0x0101
        /*0682*/ 	.byte	0x04
	.zero		1


	//   ....[88]....
        /*0684*/ 	.word	0x00004fe0
        /*0688*/ 	.word	0x0000000c
        /*068c*/ 	.word	0x000000c0
        /*0690*/ 	.short	0x010a
        /*0692*/ 	.byte	0xff
	.zero		1


	//   ....[89]....
        /*0694*/ 	.word	0x00005150
        /*0698*/ 	.word	0x00000000
        /*069c*/ 	.word	0x00000000
        /*06a0*/ 	.short	0x0101
        /*06a2*/ 	.byte	0xff
	.zero		1


	//   ....[90]....
        /*06a4*/ 	.word	0x000055d0
        /*06a8*/ 	.word	0x000000ff
        /*06ac*/ 	.word	0x000000b8
        /*06b0*/ 	.short	0x010a
        /*06b2*/ 	.byte	0x1d
	.zero		1


	//   ....[91]....
        /*06b4*/ 	.word	0x00005790
        /*06b8*/ 	.word	0x000000ff
        /*06bc*/ 	.word	0x00000098
        /*06c0*/ 	.short	0x010a
        /*06c2*/ 	.byte	0x04
	.zero		1


	//   ....[92]....
        /*06c4*/ 	.word	0x000059d0
        /*06c8*/ 	.word	0x000000ff
        /*06cc*/ 	.word	0x00000080
        /*06d0*/ 	.short	0x010b
        /*06d2*/ 	.byte	0x04
	.zero		1


	//   ....[93]....
        /*06d4*/ 	.word	0x000059e0
        /*06d8*/ 	.word	0x000000ff
        /*06dc*/ 	.word	0x00000000
        /*06e0*/ 	.short	0x0101
        /*06e2*/ 	.byte	0x10
	.zero		1


	//   ....[94]....
        /*06e4*/ 	.word	0x000059f0
        /*06e8*/ 	.word	0x000000ff
        /*06ec*/ 	.word	0x00000098
        /*06f0*/ 	.short	0x010a
        /*06f2*/ 	.byte	0x05
	.zero		1


	//   ....[95]....
        /*06f4*/ 	.word	0x00005c50
        /*06f8*/ 	.word	0x000000ff
        /*06fc*/ 	.word	0x00000080
        /*0700*/ 	.short	0x010b
        /*0702*/ 	.byte	0x05
	.zero		1


	//   ....[96]....
        /*0704*/ 	.word	0x00005c60
        /*0708*/ 	.word	0x000000ff
        /*070c*/ 	.word	0x00000000
        /*0710*/ 	.short	0x0101
        /*0712*/ 	.byte	0x04
	.zero		1


	//   ....[97]....
        /*0714*/ 	.word	0x00005d10
        /*0718*/ 	.word	0x000000ff
        /*071c*/ 	.word	0x00000000
        /*0720*/ 	.short	0x010a
        /*0722*/ 	.byte	0x04
	.zero		1


	//   ....[98]....
        /*0724*/ 	.word	0x00005da0
        /*0728*/ 	.word	0x000000ff
        /*072c*/ 	.word	0x00000000
        /*0730*/ 	.short	0x010a
        /*0732*/ 	.byte	0x05
	.zero		1


	//   ....[99]....
        /*0734*/ 	.word	0x00005e40
        /*0738*/ 	.word	0x00000000
        /*073c*/ 	.word	0x00000000
        /*0740*/ 	.short	0x010a
        /*0742*/ 	.byte	0xff
	.zero		1


	//   ....[100]....
        /*0744*/ 	.word	0x00006170
        /*0748*/ 	.word	0x00000000
        /*074c*/ 	.word	0x000000c0
        /*0750*/ 	.short	0x010a
        /*0752*/ 	.byte	0xff
	.zero		1


	//   ....[101]....
        /*0754*/ 	.word	0x00006240
        /*0758*/ 	.word	0x00000000
        /*075c*/ 	.word	0x00000000
        /*0760*/ 	.short	0x0101
        /*0762*/ 	.byte	0xff
	.zero		1


	//   ....[102]....
        /*0764*/ 	.word	0x00006e30
        /*0768*/ 	.word	0x00000000
        /*076c*/ 	.word	0x00000080
        /*0770*/ 	.short	0x010a
        /*0772*/ 	.byte	0xff
	.zero		1


	//   ....[103]....
        /*0774*/ 	.word	0x00006e60
        /*0778*/ 	.word	0x0000003e
        /*077c*/ 	.word	0x000000e0
        /*0780*/ 	.short	0x010a
        /*0782*/ 	.byte	0xff
	.zero		1


	//   ....[104]....
        /*0784*/ 	.word	0x00006f70
        /*0788*/ 	.word	0x00000000
        /*078c*/ 	.word	0x00000080
        /*0790*/ 	.short	0x010a
        /*0792*/ 	.byte	0xff
	.zero		1


	//   ....[105]....
        /*0794*/ 	.word	0x00007080
        /*0798*/ 	.word	0x0000003e
        /*079c*/ 	.word	0x000000e0
        /*07a0*/ 	.short	0x010a
        /*07a2*/ 	.byte	0xff
	.zero		1


	//   ....[106]....
        /*07a4*/ 	.word	0x000078a0
        /*07a8*/ 	.word	0x00000000
        /*07ac*/ 	.word	0x00000000
        /*07b0*/ 	.short	0x0101
        /*07b2*/ 	.byte	0xff
	.zero		1


	//   ....[107]....
        /*07b4*/ 	.word	0x000078b0
        /*07b8*/ 	.word	0x00000002
        /*07bc*/ 	.word	0x00000080
        /*07c0*/ 	.short	0x010a
        /*07c2*/ 	.byte	0xff
	.zero		1


	//   ....[108]....
        /*07c4*/ 	.word	0x00007970
        /*07c8*/ 	.word	0x00000002
        /*07cc*/ 	.word	0x00000080
        /*07d0*/ 	.short	0x010a
        /*07d2*/ 	.byte	0xff
	.zero		1


	//   ....[109]....
        /*07d4*/ 	.word	0x00007cf0
        /*07d8*/ 	.word	0x0000003e
        /*07dc*/ 	.word	0x00000000
        /*07e0*/ 	.short	0x0101
        /*07e2*/ 	.byte	0xff
	.zero		1


	//   ....[110]....
        /*07e4*/ 	.word	0x000082a0
        /*07e8*/ 	.word	0x00000002
        /*07ec*/ 	.word	0x00000000
        /*07f0*/ 	.short	0x0101
        /*07f2*/ 	.byte	0xff
	.zero		1


	//   ....[111]....
        /*07f4*/ 	.word	0x00008560
        /*07f8*/ 	.word	0x000000ff
        /*07fc*/ 	.word	0x00000000
        /*0800*/ 	.short	0x0101
        /*0802*/ 	.byte	0x06
	.zero		1


	//   ....[112]....
        /*0804*/ 	.word	0x00008580
        /*0808*/ 	.word	0x00000003
        /*080c*/ 	.word	0x00000130
        /*0810*/ 	.short	0x010a
        /*0812*/ 	.byte	0xff
	.zero		1


	//   ....[113]....
        /*0814*/ 	.word	0x000085e0
        /*0818*/ 	.word	0x00000000
        /*081c*/ 	.word	0x00000040
        /*0820*/ 	.short	0x010a
        /*0822*/ 	.byte	0xff
	.zero		1


	//   ....[114]....
        /*0824*/ 	.word	0x00008640
        /*0828*/ 	.word	0x00000000
        /*082c*/ 	.word	0x00000040
        /*0830*/ 	.short	0x010a
        /*0832*/ 	.byte	0xff
	.zero		1


	//   ....[115]....
        /*0834*/ 	.word	0x00008690
        /*0838*/ 	.word	0x00000003
        /*083c*/ 	.word	0x000000c0
        /*0840*/ 	.short	0x010a
        /*0842*/ 	.byte	0xff
	.zero		1


	//   ....[116]....
        /*0844*/ 	.word	0x000086f0
        /*0848*/ 	.word	0x00000000
        /*084c*/ 	.word	0x00000000
        /*0850*/ 	.short	0x010a
        /*0852*/ 	.byte	0xff
	.zero		1


	//   ....[117]....
        /*0854*/ 	.word	0x00008750
        /*0858*/ 	.word	0x00000000
        /*085c*/ 	.word	0x00000000
        /*0860*/ 	.short	0x010a
        /*0862*/ 	.byte	0xff
	.zero		1


	//   ....[118]....
        /*0864*/ 	.word	0x000087b0
        /*0868*/ 	.word	0x00000000
        /*086c*/ 	.word	0x00000000
        /*0870*/ 	.short	0x010a
        /*0872*/ 	.byte	0xff
	.zero		1


	//   ....[119]....
        /*0874*/ 	.word	0x00008810
        /*0878*/ 	.word	0x00000000
        /*087c*/ 	.word	0x00000000
        /*0880*/ 	.short	0x010a
        /*0882*/ 	.byte	0xff
	.zero		1


	//   ....[120]....
        /*0884*/ 	.word	0x00008870
        /*0888*/ 	.word	0x00000000
        /*088c*/ 	.word	0x00000000
        /*0890*/ 	.short	0x010a
        /*0892*/ 	.byte	0xff
	.zero		1


	//   ....[121]....
        /*0894*/ 	.word	0x000088d0
        /*0898*/ 	.word	0x00000000
        /*089c*/ 	.word	0x00000000
        /*08a0*/ 	.short	0x010a
        /*08a2*/ 	.byte	0xff
	.zero		1


	//   ....[122]....
        /*08a4*/ 	.word	0x00008930
        /*08a8*/ 	.word	0x00000000
        /*08ac*/ 	.word	0x00000000
        /*08b0*/ 	.short	0x010a
        /*08b2*/ 	.byte	0xff
	.zero		1


	//   ....[123]....
        /*08b4*/ 	.word	0x00008980
        /*08b8*/ 	.word	0x00000002
        /*08bc*/ 	.word	0x00000120
        /*08c0*/ 	.short	0x010a
        /*08c2*/ 	.byte	0xff
	.zero		1


	//   ....[124]....
        /*08c4*/ 	.word	0x000089e0
        /*08c8*/ 	.word	0x00000002
        /*08cc*/ 	.word	0x000000d0
        /*08d0*/ 	.short	0x010a
        /*08d2*/ 	.byte	0xff
	.zero		1


	//   ....[125]....
        /*08d4*/ 	.word	0x00008a30
        /*08d8*/ 	.word	0x00000002
        /*08dc*/ 	.word	0x000000c0
        /*08e0*/ 	.short	0x010a
        /*08e2*/ 	.byte	0xff
	.zero		1


	//   ....[126]....
        /*08e4*/ 	.word	0x00008a90
        /*08e8*/ 	.word	0x00000000
        /*08ec*/ 	.word	0x000000d0
        /*08f0*/ 	.short	0x010a
        /*08f2*/ 	.byte	0xff
	.zero		1


	//   ....[127]....
        /*08f4*/ 	.word	0x00008af0
        /*08f8*/ 	.word	0x00000000
        /*08fc*/ 	.word	0x00000008
        /*0900*/ 	.short	0x010a
        /*0902*/ 	.byte	0xff
	.zero		1


	//   ....[128]....
        /*0904*/ 	.word	0x00008bd0
        /*0908*/ 	.word	0x00000000
        /*090c*/ 	.word	0x00000008
        /*0910*/ 	.short	0x010a
        /*0912*/ 	.byte	0xff
	.zero		1


	//   ....[129]....
        /*0914*/ 	.word	0x00008c20
        /*0918*/ 	.word	0x00000000
        /*091c*/ 	.word	0x000000c0
        /*0920*/ 	.short	0x010a
        /*0922*/ 	.byte	0xff
	.zero		1


	//   ....[130]....
        /*0924*/ 	.word	0x00008c80
        /*0928*/ 	.word	0x00000000
        /*092c*/ 	.word	0x00000100
        /*0930*/ 	.short	0x010a
        /*0932*/ 	.byte	0xff
	.zero		1


	//   ....[131]....
        /*0934*/ 	.word	0x00008ce0
        /*0938*/ 	.word	0x00000000
        /*093c*/ 	.word	0x00000000
        /*0940*/ 	.short	0x010a
        /*0942*/ 	.byte	0xff
	.zero		1


	//   ....[132]....
        /*0944*/ 	.word	0x00008d40
        /*0948*/ 	.word	0x00000000
        /*094c*/ 	.word	0x00000000
        /*0950*/ 	.short	0x010a
        /*0952*/ 	.byte	0xff
	.zero		1


	//   ....[133]....
        /*0954*/ 	.word	0x00008da0
        /*0958*/ 	.word	0x00000000
        /*095c*/ 	.word	0x00000000
        /*0960*/ 	.short	0x010a
        /*0962*/ 	.byte	0xff
	.zero		1


	//   ....[134]....
        /*0964*/ 	.word	0x00008e00
        /*0968*/ 	.word	0x00000000
        /*096c*/ 	.word	0x00000000
        /*0970*/ 	.short	0x010a
        /*0972*/ 	.byte	0xff
	.zero		1


	//   ....[135]....
        /*0974*/ 	.word	0x00008e60
        /*0978*/ 	.word	0x00000000
        /*097c*/ 	.word	0x00000140
        /*0980*/ 	.short	0x010a
        /*0982*/ 	.byte	0xff
	.zero		1


	//   ....[136]....
        /*0984*/ 	.word	0x00008eb0
        /*0988*/ 	.word	0x0000000c
        /*098c*/ 	.word	0x000000c0
        /*0990*/ 	.short	0x010a
        /*0992*/ 	.byte	0xff
	.zero		1


	//   ....[137]....
        /*0994*/ 	.word	0x00008f10
        /*0998*/ 	.word	0x00000000
        /*099c*/ 	.word	0x000000b8
        /*09a0*/ 	.short	0x010a
        /*09a2*/ 	.byte	0xff
	.zero		1


	//   ....[138]....
        /*09a4*/ 	.word	0x00008f70
        /*09a8*/ 	.word	0x00000000
        /*09ac*/ 	.word	0x00000098
        /*09b0*/ 	.short	0x010a
        /*09b2*/ 	.byte	0xff
	.zero		1


	//   ....[139]....
        /*09b4*/ 	.word	0x00008fd0
        /*09b8*/ 	.word	0x00000009
        /*09bc*/ 	.word	0x00000098
        /*09c0*/ 	.short	0x010a
        /*09c2*/ 	.byte	0xff
	.zero		1


	//   ....[140]....
        /*09c4*/ 	.word	0x00009030
        /*09c8*/ 	.word	0x00000000
        /*09cc*/ 	.word	0x00000000
        /*09d0*/ 	.short	0x010a
        /*09d2*/ 	.byte	0xff
	.zero		1


	//   ....[141]....
        /*09d4*/ 	.word	0x00009090
        /*09d8*/ 	.word	0x00000000
        /*09dc*/ 	.word	0x00000000
        /*09e0*/ 	.short	0x010a
        /*09e2*/ 	.byte	0xff
	.zero		1


	//   ....[142]....
        /*09e4*/ 	.word	0x000090e0
        /*09e8*/ 	.word	0x00000000
        /*09ec*/ 	.word	0x000000c0
        /*09f0*/ 	.short	0x010a
        /*09f2*/ 	.byte	0xff
	.zero		1


	//   ....[143]....
        /*09f4*/ 	.word	0x00009130
        /*09f8*/ 	.word	0x00000000
        /*09fc*/ 	.word	0x00000080
        /*0a00*/ 	.short	0x010a
        /*0a02*/ 	.byte	0xff
	.zero		1


	//   ....[144]....
        /*0a04*/ 	.word	0x00009180
        /*0a08*/ 	.word	0x0000003e
        /*0a0c*/ 	.word	0x000000e0
        /*0a10*/ 	.short	0x010a
        /*0a12*/ 	.byte	0xff
	.zero		1


	//   ....[145]....
        /*0a14*/ 	.word	0x000091d0
        /*0a18*/ 	.word	0x00000002
        /*0a1c*/ 	.word	0x00000080
        /*0a20*/ 	.short	0x010a
        /*0a22*/ 	.byte	0xff
	.zero		1


	//----- nvinfo : EIATTR_NUM_MBARRIERS
	.align		4
.L_47:
        /*0a24*/ 	.byte	0x03, 0x38
        /*0a26*/ 	.short	0x0029


	//----- nvinfo : EIATTR_EXIT_INSTR_OFFSETS
	.align		4
        /*0a28*/ 	.byte	0x04, 0x1c
        /*0a2a*/ 	.short	(.L_49 - .L_48)


	//   ....[0]....
.L_48:
        /*0a2c*/ 	.word	0x00003320


	//   ....[1]....
        /*0a30*/ 	.word	0x00003810


	//   ....[2]....
        /*0a34*/ 	.word	0x00003870


	//   ....[3]....
        /*0a38*/ 	.word	0x00004db0


	//   ....[4]....
        /*0a3c*/ 	.word	0x00005e70


	//   ....[5]....
        /*0a40*/ 	.word	0x00005eb0


	//   ....[6]....
        /*0a44*/ 	.word	0x00008460


	//   ....[7]....
        /*0a48*/ 	.word	0x000084d0


	//   ....[8]....
        /*0a4c*/ 	.word	0x00008500


	//   ....[9]....
        /*0a50*/ 	.word	0x00008570


	//----- nvinfo : EIATTR_MAX_THREADS
	.align		4
.L_49:
        /*0a54*/ 	.byte	0x04, 0x05
        /*0a56*/ 	.short	(.L_51 - .L_50)
.L_50:
        /*0a58*/ 	.word	0x00000100
        /*0a5c*/ 	.word	0x00000001
        /*0a60*/ 	.word	0x00000001


	//----- nvinfo : EIATTR_CRS_STACK_SIZE
	.align		4
.L_51:
        /*0a64*/ 	.byte	0x04, 0x1e
        /*0a66*/ 	.short	(.L_53 - .L_52)
.L_52:
        /*0a68*/ 	.word	0x00000000


	//----- nvinfo : EIATTR_CBANK_PARAM_SIZE
	.align		4
.L_53:
        /*0a6c*/ 	.byte	0x03, 0x19
        /*0a6e*/ 	.short	0x0800


	//----- nvinfo : EIATTR_PARAM_CBANK
	.align		4
        /*0a70*/ 	.byte	0x04, 0x0a
        /*0a72*/ 	.short	(.L_55 - .L_54)
	.align		4
.L_54:
        /*0a74*/ 	.word	index@(.nv.constant0._ZN7cutlass13device_kernelINS_4gemm6kernel13GemmUniversalIN4cute5tupleIJiiiiEEENS1_10collective13CollectiveMmaINS1_35MainloopSm100TmaUmmaWarpSpecializedILi8ELi2ELi4ENS5_IJNS4_1CILi4EEESB_NSA_ILi1EEEEEEEENS5_IJNSA_ILi128EEENSA_ILi64EEESF_EEENS_10bfloat16_tENS5_IJlSC_lEEESI_SJ_NS4_8TiledMMAINS4_8MMA_AtomIJNS4_26SM100_MMA_F16BF16_2x1SM_SSISI_SI_fLi128ELi64ELNS4_4UMMA5MajorE0ELSO_0ELNSN_7ScaleInE0ELSP_0EEEEEENS4_6LayoutINS5_IJSC_SC_SC_EEENS5_IJNSA_ILi0EEESU_SU_EEEEENS5_IJNS4_10UnderscoreESX_SX_EEEEENS4_28SM100_TMA_2SM_LOAD_MULTICASTENS4_14ComposedLayoutINS4_7SwizzleILi3ELi4ELi3EEENS4_18smem_ptr_flag_bitsILi16EEENSS_INS5_IJNSA_ILi8EEESG_EEENS5_IJSG_SC_EEEEEEEvNS4_8identityES10_S1A_vS1B_EENS_8epilogue10collective18CollectiveEpilogueINS1D_23Sm100TmaWarpSpecializedILi3ELi2ELi16ELb1ELb0EEEJNS5_IJSG_SG_SF_EEENS5_IJNSS_ISG_SC_EENSS_INS5_IJNSA_ILi16EEENSA_ILi2EEEEEENS5_IJSC_NSA_ILi32EEEEEEEEEEESI_SJ_SI_SJ_NS1D_6fusion15FusionCallbacksIS1H_NS1R_17LinearCombinationISI_fSI_fLNS_15FloatRoundStyleE2EEES1I_S1Q_JEEENS4_5SM1004TMEM4LOAD26SM100_TMEM_LOAD_32dp32b16xENS4_13SM90_TMA_LOADENS11_INS12_ILi1ELi4ELi3EEES15_NSS_INS5_IJS16_S1K_EEENS5_IJS1K_SC_EEEEEEENS4_39AutoVectorizingCopyWithAssumedAlignmentILi128EEENS4_14SM90_TMA_STOREES26_S28_S28_EEEvvEEEEvNT_6ParamsE)
        /*0a78*/ 	.short	0x0380
        /*0a7a*/ 	.short	0x0800


	//----- nvinfo : EIATTR_SW_WAR
	.align		4
.L_55:
        /*0a7c*/ 	.byte	0x04, 0x36
        /*0a7e*/ 	.short	(.L_57 - .L_56)
.L_56:
        /*0a80*/ 	.word	0x00000008
.L_57:


//--------------------- .nv.callgraph             --------------------------
	.section	.nv.callgraph,"",@"SHT_CUDA_CALLGRAPH"
	.align	4
	.sectionentsize	8
	.align		4
        /*0000*/ 	.word	0x00000000
	.align		4
        /*0004*/ 	.word	0xffffffff
	.align		4
        /*0008*/ 	.word	index@(_ZN7cutlass13device_kernelINS_4gemm6kernel13GemmUniversalIN4cute5tupleIJiiiiEEENS1_10collective13CollectiveMmaINS1_35MainloopSm100TmaUmmaWarpSpecializedILi8ELi2ELi4ENS5_IJNS4_1CILi4EEESB_NSA_ILi1EEEEEEEENS5_IJNSA_ILi128EEENSA_ILi64EEESF_EEENS_10bfloat16_tENS5_IJlSC_lEEESI_SJ_NS4_8TiledMMAINS4_8MMA_AtomIJNS4_26SM100_MMA_F16BF16_2x1SM_SSISI_SI_fLi128ELi64ELNS4_4UMMA5MajorE0ELSO_0ELNSN_7ScaleInE0ELSP_0EEEEEENS4_6LayoutINS5_IJSC_SC_SC_EEENS5_IJNSA_ILi0EEESU_SU_EEEEENS5_IJNS4_10UnderscoreESX_SX_EEEEENS4_28SM100_TMA_2SM_LOAD_MULTICASTENS4_14ComposedLayoutINS4_7SwizzleILi3ELi4ELi3EEENS4_18smem_ptr_flag_bitsILi16EEENSS_INS5_IJNSA_ILi8EEESG_EEENS5_IJSG_SC_EEEEEEEvNS4_8identityES10_S1A_vS1B_EENS_8epilogue10collective18CollectiveEpilogueINS1D_23Sm100TmaWarpSpecializedILi3ELi2ELi16ELb1ELb0EEEJNS5_IJSG_SG_SF_EEENS5_IJNSS_ISG_SC_EENSS_INS5_IJNSA_ILi16EEENSA_ILi2EEEEEENS5_IJSC_NSA_ILi32EEEEEEEEEEESI_SJ_SI_SJ_NS1D_6fusion15FusionCallbacksIS1H_NS1R_17LinearCombinationISI_fSI_fLNS_15FloatRoundStyleE2EEES1I_S1Q_JEEENS4_5SM1004TMEM4LOAD26SM100_TMEM_LOAD_32dp32b16xENS4_13SM90_TMA_LOADENS11_INS12_ILi1ELi4ELi3EEES15_NSS_INS5_IJS16_S1K_EEENS5_IJS1K_SC_EEEEEEENS4_39AutoVectorizingCopyWithAssumedAlignmentILi128EEENS4_14SM90_TMA_STOREES26_S28_S28_EEEvvEEEEvNT_6ParamsE)
	.align		4
        /*000c*/ 	.word	index@(__assertfail)
	.align		4
        /*0010*/ 	.word	0x00000000
	.align		4
        /*0014*/ 	.word	0xfffffffe
	.align		4
        /*0018*/ 	.word	0x00000000
	.align		4
        /*001c*/ 	.word	0xfffffffd
	.align		4
        /*0020*/ 	.word	0x00000000
	.align		4
        /*0024*/ 	.word	0xfffffffc


//--------------------- .nv.constant4             --------------------------
	.section	.nv.constant4,"a",@progbits
	.align	8
	.align		8
.nv.constant4:
        /*0000*/ 	.dword	__assertfail
	.align		8
        /*0008*/ 	.dword	__unnamed_1
	.align		8
        /*0010*/ 	.dword	__unnamed_2
	.align		8
        /*0018*/ 	.dword	_ZN40_INTERNAL_c3354c38_4_k_cu_89571ca8_338084cuda3std3__45__cpo5beginE
	.align		8
        /*0020*/ 	.dword	_ZN40_INTERNAL_c3354c38_4_k_cu_89571ca8_338084cuda3std3__45__cpo3endE
	.align		8
        /*0028*/ 	.dword	_ZN40_INTERNAL_c3354c38_4_k_cu_89571ca8_338084cuda3std3__45__cpo6cbeginE
	.align		8
        /*0030*/ 	.dword	_ZN40_INTERNAL_c3354c38_4_k_cu_89571ca8_338084cuda3std3__45__cpo4cendE
	.align		8
        /*0038*/ 	.dword	_ZN40_INTERNAL_c3354c38_4_k_cu_89571ca8_338084cuda3std3__442_GLOBAL__N__c3354c38_4_k_cu_89571ca8_338086ignoreE
	.align		8
        /*0040*/ 	.dword	_ZN40_INTERNAL_c3354c38_4_k_cu_89571ca8_338084cuda3std3__419piecewise_constructE
	.align		8
        /*0048*/ 	.dword	_ZN40_INTERNAL_c3354c38_4_k_cu_89571ca8_338084cuda3std3__48in_placeE
	.align		8
        /*0050*/ 	.dword	_ZN40_INTERNAL_c3354c38_4_k_cu_89571ca8_338084cuda3std6ranges3__45__cpo4swapE
	.align		8
        /*0058*/ 	.dword	_ZN40_INTERNAL_c3354c38_4_k_cu_89571ca8_338084cuda3std6ranges3__45__cpo9iter_moveE
	.align		8
        /*0060*/ 	.dword	_ZN40_INTERNAL_c3354c38_4_k_cu_89571ca8_338084cute7productE
	.align		8
        /*0068*/ 	.dword	_ZN40_INTERNAL_c3354c38_4_k_cu_89571ca8_338084cute1_E
	.align		8
        /*0070*/ 	.dword	$str$25
	.align		8
        /*0078*/ 	.dword	$str$26
	.align		8
        /*0080*/ 	.dword	$str$27
	.align		8
        /*0088*/ 	.dword	$str$28


//--------------------- .text._ZN7cutlass13device_kernelINS_4gemm6kernel13GemmUniversalIN4cute5tupleIJiiiiEEENS1_10collective13CollectiveMmaINS1_35MainloopSm100TmaUmmaWarpSpecializedILi8ELi2ELi4ENS5_IJNS4_1CILi4EEESB_NSA_ILi1EEEEEEEENS5_IJNSA_ILi128EEENSA_ILi64EEESF_EEENS_10bfloat16_tENS5_IJlSC_lEEESI_SJ_NS4_8TiledMMAINS4_8MMA_AtomIJNS4_26SM100_MMA_F16BF16_2x1SM_SSISI_SI_fLi128ELi64ELNS4_4UMMA5MajorE0ELSO_0ELNSN_7ScaleInE0ELSP_0EEEEEENS4_6LayoutINS5_IJSC_SC_SC_EEENS5_IJNSA_ILi0EEESU_SU_EEEEENS5_IJNS4_10UnderscoreESX_SX_EEEEENS4_28SM100_TMA_2SM_LOAD_MULTICASTENS4_14ComposedLayoutINS4_7SwizzleILi3ELi4ELi3EEENS4_18smem_ptr_flag_bitsILi16EEENSS_INS5_IJNSA_ILi8EEESG_EEENS5_IJSG_SC_EEEEEEEvNS4_8identityES10_S1A_vS1B_EENS_8epilogue10collective18CollectiveEpilogueINS1D_23Sm100TmaWarpSpecializedILi3ELi2ELi16ELb1ELb0EEEJNS5_IJSG_SG_SF_EEENS5_IJNSS_ISG_SC_EENSS_INS5_IJNSA_ILi16EEENSA_ILi2EEEEEENS5_IJSC_NSA_ILi32EEEEEEEEEEESI_SJ_SI_SJ_NS1D_6fusion15FusionCallbacksIS1H_NS1R_17LinearCombinationISI_fSI_fLNS_15FloatRoundStyleE2EEES1I_S1Q_JEEENS4_5SM1004TMEM4LOAD26SM100_TMEM_LOAD_32dp32b16xENS4_13SM90_TMA_LOADENS11_INS12_ILi1ELi4ELi3EEES15_NSS_INS5_IJS16_S1K_EEENS5_IJS1K_SC_EEEEEEENS4_39AutoVectorizingCopyWithAssumedAlignmentILi128EEENS4_14SM90_TMA_STOREES26_S28_S28_EEEvvEEEEvNT_6ParamsE --------------------------
	.section	.text._ZN7cutlass13device_kernelINS_4gemm6kernel13GemmUniversalIN4cute5tupleIJiiiiEEENS1_10collective13CollectiveMmaINS1_35MainloopSm100TmaUmmaWarpSpecializedILi8ELi2ELi4ENS5_IJNS4_1CILi4EEESB_NSA_ILi1EEEEEEEENS5_IJNSA_ILi128EEENSA_ILi64EEESF_EEENS_10bfloat16_tENS5_IJlSC_lEEESI_SJ_NS4_8TiledMMAINS4_8MMA_AtomIJNS4_26SM100_MMA_F16BF16_2x1SM_SSISI_SI_fLi128ELi64ELNS4_4UMMA5MajorE0ELSO_0ELNSN_7ScaleInE0ELSP_0EEEEEENS4_6LayoutINS5_IJSC_SC_SC_EEENS5_IJNSA_ILi0EEESU_SU_EEEEENS5_IJNS4_10UnderscoreESX_SX_EEEEENS4_28SM100_TMA_2SM_LOAD_MULTICASTENS4_14ComposedLayoutINS4_7SwizzleILi3ELi4ELi3EEENS4_18smem_ptr_flag_bitsILi16EEENSS_INS5_IJNSA_ILi8EEESG_EEENS5_IJSG_SC_EEEEEEEvNS4_8identityES10_S1A_vS1B_EENS_8epilogue10collective18CollectiveEpilogueINS1D_23Sm100TmaWarpSpecializedILi3ELi2ELi16ELb1ELb0EEEJNS5_IJSG_SG_SF_EEENS5_IJNSS_ISG_SC_EENSS_INS5_IJNSA_ILi16EEENSA_ILi2EEEEEENS5_IJSC_NSA_ILi32EEEEEEEEEEESI_SJ_SI_SJ_NS1D_6fusion15FusionCallbacksIS1H_NS1R_17LinearCombinationISI_fSI_fLNS_15FloatRoundStyleE2EEES1I_S1Q_JEEENS4_5SM1004TMEM4LOAD26SM100_TMEM_LOAD_32dp32b16xENS4_13SM90_TMA_LOADENS11_INS12_ILi1ELi4ELi3EEES15_NSS_INS5_IJS16_S1K_EEENS5_IJS1K_SC_EEEEEEENS4_39AutoVectorizingCopyWithAssumedAlignmentILi128EEENS4_14SM90_TMA_STOREES26_S28_S28_EEEvvEEEEvNT_6ParamsE,"ax",@progbits
	.align	128
.text._ZN7cutlass13device_kernelINS_4gemm6kernel13GemmUniversalIN4cute5tupleIJiiiiEEENS1_10collective13CollectiveMmaINS1_35MainloopSm100TmaUmmaWarpSpecializedILi8ELi2ELi4ENS5_IJNS4_1CILi4EEESB_NSA_ILi1EEEEEEEENS5_IJNSA_ILi128EEENSA_ILi64EEESF_EEENS_10bfloat16_tENS5_IJlSC_lEEESI_SJ_NS4_8TiledMMAINS4_8MMA_AtomIJNS4_26SM100_MMA_F16BF16_2x1SM_SSISI_SI_fLi128ELi64ELNS4_4UMMA5MajorE0ELSO_0ELNSN_7ScaleInE0ELSP_0EEEEEENS4_6LayoutINS5_IJSC_SC_SC_EEENS5_IJNSA_ILi0EEESU_SU_EEEEENS5_IJNS4_10UnderscoreESX_SX_EEEEENS4_28SM100_TMA_2SM_LOAD_MULTICASTENS4_14ComposedLayoutINS4_7SwizzleILi3ELi4ELi3EEENS4_18smem_ptr_flag_bitsILi16EEENSS_INS5_IJNSA_ILi8EEESG_EEENS5_IJSG_SC_EEEEEEEvNS4_8identityES10_S1A_vS1B_EENS_8epilogue10collective18CollectiveEpilogueINS1D_23Sm100TmaWarpSpecializedILi3ELi2ELi16ELb1ELb0EEEJNS5_IJSG_SG_SF_EEENS5_IJNSS_ISG_SC_EENSS_INS5_IJNSA_ILi16EEENSA_ILi2EEEEEENS5_IJSC_NSA_ILi32EEEEEEEEEEESI_SJ_SI_SJ_NS1D_6fusion15FusionCallbacksIS1H_NS1R_17LinearCombinationISI_fSI_fLNS_15FloatRoundStyleE2EEES1I_S1Q_JEEENS4_5SM1004TMEM4LOAD26SM100_TMEM_LOAD_32dp32b16xENS4_13SM90_TMA_LOADENS11_INS12_ILi1ELi4ELi3EEES15_NSS_INS5_IJS16_S1K_EEENS5_IJS1K_SC_EEEEEEENS4_39AutoVectorizingCopyWithAssumedAlignmentILi128EEENS4_14SM90_TMA_STOREES26_S28_S28_EEEvvEEEEvNT_6ParamsE:
        .type           _ZN7cutlass13device_kernelINS_4gemm6kernel13GemmUniversalIN4cute5tupleIJiiiiEEENS1_10collective13CollectiveMmaINS1_35MainloopSm100TmaUmmaWarpSpecializedILi8ELi2ELi4ENS5_IJNS4_1CILi4EEESB_NSA_ILi1EEEEEEEENS5_IJNSA_ILi128EEENSA_ILi64EEESF_EEENS_10bfloat16_tENS5_IJlSC_lEEESI_SJ_NS4_8TiledMMAINS4_8MMA_AtomIJNS4_26SM100_MMA_F16BF16_2x1SM_SSISI_SI_fLi128ELi64ELNS4_4UMMA5MajorE0ELSO_0ELNSN_7ScaleInE0ELSP_0EEEEEENS4_6LayoutINS5_IJSC_SC_SC_EEENS5_IJNSA_ILi0EEESU_SU_EEEEENS5_IJNS4_10UnderscoreESX_SX_EEEEENS4_28SM100_TMA_2SM_LOAD_MULTICASTENS4_14ComposedLayoutINS4_7SwizzleILi3ELi4ELi3EEENS4_18smem_ptr_flag_bitsILi16EEENSS_INS5_IJNSA_ILi8EEESG_EEENS5_IJSG_SC_EEEEEEEvNS4_8identityES10_S1A_vS1B_EENS_8epilogue10collective18CollectiveEpilogueINS1D_23Sm100TmaWarpSpecializedILi3ELi2ELi16ELb1ELb0EEEJNS5_IJSG_SG_SF_EEENS5_IJNSS_ISG_SC_EENSS_INS5_IJNSA_ILi16EEENSA_ILi2EEEEEENS5_IJSC_NSA_ILi32EEEEEEEEEEESI_SJ_SI_SJ_NS1D_6fusion15FusionCallbacksIS1H_NS1R_17LinearCombinationISI_fSI_fLNS_15FloatRoundStyleE2EEES1I_S1Q_JEEENS4_5SM1004TMEM4LOAD26SM100_TMEM_LOAD_32dp32b16xENS4_13SM90_TMA_LOADENS11_INS12_ILi1ELi4ELi3EEES15_NSS_INS5_IJS16_S1K_EEENS5_IJS1K_SC_EEEEEEENS4_39AutoVectorizingCopyWithAssumedAlignmentILi128EEENS4_14SM90_TMA_STOREES26_S28_S28_EEEvvEEEEvNT_6ParamsE,@function
        .size           _ZN7cutlass13device_kernelINS_4gemm6kernel13GemmUniversalIN4cute5tupleIJiiiiEEENS1_10collective13CollectiveMmaINS1_35MainloopSm100TmaUmmaWarpSpecializedILi8ELi2ELi4ENS5_IJNS4_1CILi4EEESB_NSA_ILi1EEEEEEEENS5_IJNSA_ILi128EEENSA_ILi64EEESF_EEENS_10bfloat16_tENS5_IJlSC_lEEESI_SJ_NS4_8TiledMMAINS4_8MMA_AtomIJNS4_26SM100_MMA_F16BF16_2x1SM_SSISI_SI_fLi128ELi64ELNS4_4UMMA5MajorE0ELSO_0ELNSN_7ScaleInE0ELSP_0EEEEEENS4_6LayoutINS5_IJSC_SC_SC_EEENS5_IJNSA_ILi0EEESU_SU_EEEEENS5_IJNS4_10UnderscoreESX_SX_EEEEENS4_28SM100_TMA_2SM_LOAD_MULTICASTENS4_14ComposedLayoutINS4_7SwizzleILi3ELi4ELi3EEENS4_18smem_ptr_flag_bitsILi16EEENSS_INS5_IJNSA_ILi8EEESG_EEENS5_IJSG_SC_EEEEEEEvNS4_8identityES10_S1A_vS1B_EENS_8epilogue10collective18CollectiveEpilogueINS1D_23Sm100TmaWarpSpecializedILi3ELi2ELi16ELb1ELb0EEEJNS5_IJSG_SG_SF_EEENS5_IJNSS_ISG_SC_EENSS_INS5_IJNSA_ILi16EEENSA_ILi2EEEEEENS5_IJSC_NSA_ILi32EEEEEEEEEEESI_SJ_SI_SJ_NS1D_6fusion15FusionCallbacksIS1H_NS1R_17LinearCombinationISI_fSI_fLNS_15FloatRoundStyleE2EEES1I_S1Q_JEEENS4_5SM1004TMEM4LOAD26SM100_TMEM_LOAD_32dp32b16xENS4_13SM90_TMA_LOADENS11_INS12_ILi1ELi4ELi3EEES15_NSS_INS5_IJS16_S1K_EEENS5_IJS1K_SC_EEEEEEENS4_39AutoVectorizingCopyWithAssumedAlignmentILi128EEENS4_14SM90_TMA_STOREES26_S28_S28_EEEvvEEEEvNT_6ParamsE,(.L_x_191 - _ZN7cutlass13device_kernelINS_4gemm6kernel13GemmUniversalIN4cute5tupleIJiiiiEEENS1_10collective13CollectiveMmaINS1_35MainloopSm100TmaUmmaWarpSpecializedILi8ELi2ELi4ENS5_IJNS4_1CILi4EEESB_NSA_ILi1EEEEEEEENS5_IJNSA_ILi128EEENSA_ILi64EEESF_EEENS_10bfloat16_tENS5_IJlSC_lEEESI_SJ_NS4_8TiledMMAINS4_8MMA_AtomIJNS4_26SM100_MMA_F16BF16_2x1SM_SSISI_SI_fLi128ELi64ELNS4_4UMMA5MajorE0ELSO_0ELNSN_7ScaleInE0ELSP_0EEEEEENS4_6LayoutINS5_IJSC_SC_SC_EEENS5_IJNSA_ILi0EEESU_SU_EEEEENS5_IJNS4_10UnderscoreESX_SX_EEEEENS4_28SM100_TMA_2SM_LOAD_MULTICASTENS4_14ComposedLayoutINS4_7SwizzleILi3ELi4ELi3EEENS4_18smem_ptr_flag_bitsILi16EEENSS_INS5_IJNSA_ILi8EEESG_EEENS5_IJSG_SC_EEEEEEEvNS4_8identityES10_S1A_vS1B_EENS_8epilogue10collective18CollectiveEpilogueINS1D_23Sm100TmaWarpSpecializedILi3ELi2ELi16ELb1ELb0EEEJNS5_IJSG_SG_SF_EEENS5_IJNSS_ISG_SC_EENSS_INS5_IJNSA_ILi16EEENSA_ILi2EEEEEENS5_IJSC_NSA_ILi32EEEEEEEEEEESI_SJ_SI_SJ_NS1D_6fusion15FusionCallbacksIS1H_NS1R_17LinearCombinationISI_fSI_fLNS_15FloatRoundStyleE2EEES1I_S1Q_JEEENS4_5SM1004TMEM4LOAD26SM100_TMEM_LOAD_32dp32b16xENS4_13SM90_TMA_LOADENS11_INS12_ILi1ELi4ELi3EEES15_NSS_INS5_IJS16_S1K_EEENS5_IJS1K_SC_EEEEEEENS4_39AutoVectorizingCopyWithAssumedAlignmentILi128EEENS4_14SM90_TMA_STOREES26_S28_S28_EEEvvEEEEvNT_6ParamsE)
        .other          _ZN7cutlass13device_kernelINS_4gemm6kernel13GemmUniversalIN4cute5tupleIJiiiiEEENS1_10collective13CollectiveMmaINS1_35MainloopSm100TmaUmmaWarpSpecializedILi8ELi2ELi4ENS5_IJNS4_1CILi4EEESB_NSA_ILi1EEEEEEEENS5_IJNSA_ILi128EEENSA_ILi64EEESF_EEENS_10bfloat16_tENS5_IJlSC_lEEESI_SJ_NS4_8TiledMMAINS4_8MMA_AtomIJNS4_26SM100_MMA_F16BF16_2x1SM_SSISI_SI_fLi128ELi64ELNS4_4UMMA5MajorE0ELSO_0ELNSN_7ScaleInE0ELSP_0EEEEEENS4_6LayoutINS5_IJSC_SC_SC_EEENS5_IJNSA_ILi0EEESU_SU_EEEEENS5_IJNS4_10UnderscoreESX_SX_EEEEENS4_28SM100_TMA_2SM_LOAD_MULTICASTENS4_14ComposedLayoutINS4_7SwizzleILi3ELi4ELi3EEENS4_18smem_ptr_flag_bitsILi16EEENSS_INS5_IJNSA_ILi8EEESG_EEENS5_IJSG_SC_EEEEEEEvNS4_8identityES10_S1A_vS1B_EENS_8epilogue10collective18CollectiveEpilogueINS1D_23Sm100TmaWarpSpecializedILi3ELi2ELi16ELb1ELb0EEEJNS5_IJSG_SG_SF_EEENS5_IJNSS_ISG_SC_EENSS_INS5_IJNSA_ILi16EEENSA_ILi2EEEEEENS5_IJSC_NSA_ILi32EEEEEEEEEEESI_SJ_SI_SJ_NS1D_6fusion15FusionCallbacksIS1H_NS1R_17LinearCombinationISI_fSI_fLNS_15FloatRoundStyleE2EEES1I_S1Q_JEEENS4_5SM1004TMEM4LOAD26SM100_TMEM_LOAD_32dp32b16xENS4_13SM90_TMA_LOADENS11_INS12_ILi1ELi4ELi3EEES15_NSS_INS5_IJS16_S1K_EEENS5_IJS1K_SC_EEEEEEENS4_39AutoVectorizingCopyWithAssumedAlignmentILi128EEENS4_14SM90_TMA_STOREES26_S28_S28_EEEvvEEEEvNT_6ParamsE,@"STO_CUDA_ENTRY STV_DEFAULT"
_ZN7cutlass13device_kernelINS_4gemm6kernel13GemmUniversalIN4cute5tupleIJiiiiEEENS1_10collective13CollectiveMmaINS1_35MainloopSm100TmaUmmaWarpSpecializedILi8ELi2ELi4ENS5_IJNS4_1CILi4EEESB_NSA_ILi1EEEEEEEENS5_IJNSA_ILi128EEENSA_ILi64EEESF_EEENS_10bfloat16_tENS5_IJlSC_lEEESI_SJ_NS4_8TiledMMAINS4_8MMA_AtomIJNS4_26SM100_MMA_F16BF16_2x1SM_SSISI_SI_fLi128ELi64ELNS4_4UMMA5MajorE0ELSO_0ELNSN_7ScaleInE0ELSP_0EEEEEENS4_6LayoutINS5_IJSC_SC_SC_EEENS5_IJNSA_ILi0EEESU_SU_EEEEENS5_IJNS4_10UnderscoreESX_SX_EEEEENS4_28SM100_TMA_2SM_LOAD_MULTICASTENS4_14ComposedLayoutINS4_7SwizzleILi3ELi4ELi3EEENS4_18smem_ptr_flag_bitsILi16EEENSS_INS5_IJNSA_ILi8EEESG_EEENS5_IJSG_SC_EEEEEEEvNS4_8identityES10_S1A_vS1B_EENS_8epilogue10collective18CollectiveEpilogueINS1D_23Sm100TmaWarpSpecializedILi3ELi2ELi16ELb1ELb0EEEJNS5_IJSG_SG_SF_EEENS5_IJNSS_ISG_SC_EENSS_INS5_IJNSA_ILi16EEENSA_ILi2EEEEEENS5_IJSC_NSA_ILi32EEEEEEEEEEESI_SJ_SI_SJ_NS1D_6fusion15FusionCallbacksIS1H_NS1R_17LinearCombinationISI_fSI_fLNS_15FloatRoundStyleE2EEES1I_S1Q_JEEENS4_5SM1004TMEM4LOAD26SM100_TMEM_LOAD_32dp32b16xENS4_13SM90_TMA_LOADENS11_INS12_ILi1ELi4ELi3EEES15_NSS_INS5_IJS16_S1K_EEENS5_IJS1K_SC_EEEEEEENS4_39AutoVectorizingCopyWithAssumedAlignmentILi128EEENS4_14SM90_TMA_STOREES26_S28_S28_EEEvvEEEEvNT_6ParamsE:
[----:B------:R-:W1:Y:S01]  /*0000*/  LDC R1, c[0x0][0x37c] ;  /* 0x0000df00ff017b82 */ /* 0x000e620000000800 */
[----:B------:R-:W2:Y:S01]  /*0010*/  S2R R67, SR_TID.X ;  /* 0x0000000000437919 */ /* 0x000ea20000002100 */
[----:B------:R-:W3:Y:S06]  /*0020*/  LDCU.64 UR8, c[0x0][0x890] ;  /* 0x00011200ff0877ac */ /* 0x000eec0008000a00 */
[----:B------:R-:W4:Y:S01]  /*0030*/  S2UR UR55, SR_CgaCtaId ;  /* 0x00000000003779c3 */ /* 0x000f220000008800 */
[----:B------:R-:W-:Y:S02]  /*0040*/  PRMT R54, RZ, 0x7610, R54 ;  /* 0x00007610ff367816 */ /* 0x000fe40000000036 */
[----:B------:R-:W-:-:S02]  /*0050*/  ELECT P0, URZ, PT ;  /* 0x0000000000ff782f */ /* 0x000fc40003800000 */
[----:B---3--:R-:W-:-:S04]  /*0060*/  ISETP.NE.U32.AND P1, PT, RZ, UR8, PT ;  /* 0x00000008ff007c0c */ /* 0x008fc8000bf25070 */
[----:B------:R-:W-:Y:S01]  /*0070*/  ISETP.NE.AND.EX P2, PT, RZ, UR9, PT, P1 ;  /* 0x00000009ff007c0c */ /* 0x000fe2000bf45310 */
[----:B----4-:R-:W-:Y:S02]  /*0080*/  ULOP3.LUT UR68, UR55, 0x1, URZ, 0xc0, !UPT ;  /* 0x0000000137447892 */ /* 0x010fe4000f8ec0ff */
[----:B------:R-:W-:Y:S01]  /*0090*/  ULOP3.LUT UR69, UR55, 0x1, URZ, 0x3c, !UPT ;  /* 0x0000000137457892 */ /* 0x000fe2000f8e3cff */
[----:B--2---:R-:W-:-:S05]  /*00a0*/  SHF.R.U32.HI R55, RZ, 0x5, R67 ;  /* 0x00000005ff377819 */ /* 0x004fca0000011643 */
[----:B------:R-:W2:Y:S02]  /*00b0*/  SHFL.IDX PT, R0, R55, RZ, 0x1f ;  /* 0x00001fff37007589 */ /* 0x000ea400000e0000 */
[----:B--2---:R-:W-:Y:S02]  /*00c0*/  R2UR UR22, R0 ;  /* 0x00000000001672ca */ /* 0x004fe400000e0000 */
[----:B-1----:R-:W-:Y:S05]  /*00d0*/  @P2 BRA `(.L_x_0) ;  /* 0x0000000000302947 */ /* 0x002fea0003800000 */
[----:B------:R-:W1:Y:S02]  /*00e0*/  LDCU.64 UR4, c[0x0][0x888] ;  /* 0x00011100ff0477ac */ /* 0x000e640008000a00 */
[----:B-1----:R-:W-:-:S04]  /*00f0*/  UISETP.NE.U32.AND UP0, UPT, UR4, URZ, UPT ;  /* 0x000000ff0400728c */ /* 0x002fc8000bf05070 */
[----:B------:R-:W-:-:S09]  /*0100*/  UISETP.NE.AND.EX UP0, UPT, UR5, URZ, UPT, UP0 ;  /* 0x000000ff0500728c */ /* 0x000fd2000bf05300 */
[----:B------:R-:W-:Y:S05]  /*0110*/  BRA.U !UP0, `(.L_x_1) ;  /* 0x0000000108147547 */ /* 0x000fea000b800000 */
[----:B------:R-:W1:Y:S01]  /*0120*/  LDC.64 R2, c[0x0][0x888] ;  /* 0x00022200ff027b82 */ /* 0x000e620000000a00 */
[----:B------:R-:W1:Y:S02]  /*0130*/  LDCU.64 UR4, c[0x0][0x358] ;  /* 0x00006b00ff0477ac */ /* 0x000e640008000a00 */
[----:B-1----:R1:W5:Y:S01]  /*0140*/  LDG.E R27, desc[UR4][R2.64] ;  /* 0x00000004021b7981 */ /* 0x002362000c1e1900 */
[----:B------:R-:W-:Y:S01]  /*0150*/  HFMA2 R54, -RZ, RZ, 0, 5.9604644775390625e-08 ;  /* 0x00000001ff367431 */ /* 0x000fe200000001ff */
[----:B------:R-:W-:Y:S05]  /*0160*/  BRA `(.L_x_0) ;  /* 0x00000000000c7947 */ /* 0x000fea0003800000 */
.L_x_1:
[----:B------:R-:W1:Y:S01]  /*0170*/  LDCU UR4, c[0x0][0x880] ;  /* 0x00011000ff0477ac */ /* 0x000e620008000800 */
[----:B------:R-:W-:Y:S01]  /*0180*/  HFMA2 R54, -RZ, RZ, 0, 5.9604644775390625e-08 ;  /* 0x00000001ff367431 */ /* 0x000fe200000001ff */
[----:B-1----:R-:W-:-:S07]  /*0190*/  MOV R27, UR4 ;  /* 0x00000004001b7c02 */ /* 0x002fce0008000f00 */
.L_x_0:
[----:B------:R-:W2:Y:S02]  /*01a0*/  LDCU.64 UR4, c[0x0][0x8b0] ;  /* 0x00011600ff0477ac */ /* 0x000ea40008000a00 */
[----:B--2---:R-:W-:-:S04]  /*01b0*/  UISETP.NE.U32.AND UP0, UPT, UR4, URZ, UPT ;  /* 0x000000ff0400728c */ /* 0x004fc8000bf05070 */
[----:B------:R-:W-:-:S09]  /*01c0*/  UISETP.NE.AND.EX UP0, UPT, UR5, URZ, UPT, UP0 ;  /* 0x000000ff0500728c */ /* 0x000fd2000bf05300 */
[----:B------:R-:W-:Y:S05]  /*01d0*/  BRA.U UP0, `(.L_x_2) ;  /* 0x0000000100287547 */ /* 0x000fea000b800000 */
[----:B------:R-:W2:Y:S02]  /*01e0*/  LDCU.64 UR4, c[0x0][0x8a8] ;  /* 0x00011500ff0477ac */ /* 0x000ea40008000a00 */
[----:B--2---:R-:W-:-:S04]  /*01f0*/  UISETP.NE.U32.AND UP0, UPT, UR4, URZ, UPT ;  /* 0x000000ff0400728c */ /* 0x004fc8000bf05070 */
[----:B------:R-:W-:-:S09]  /*0200*/  UISETP.NE.AND.EX UP0, UPT, UR5, URZ, UPT, UP0 ;  /* 0x000000ff0500728c */ /* 0x000fd2000bf05300 */
[----:B------:R-:W-:Y:S05]  /*0210*/  BRA.U !UP0, `(.L_x_3) ;  /* 0x0000000108107547 */ /* 0x000fea000b800000 */
[----:B------:R-:W2:Y:S01]  /*0220*/  LDC.64 R24, c[0x0][0x8a8] ;  /* 0x00022a00ff187b82 */ /* 0x000ea20000000a00 */
[----:B------:R-:W2:Y:S02]  /*0230*/  LDCU.64 UR4, c[0x0][0x358] ;  /* 0x00006b00ff0477ac */ /* 0x000ea40008000a00 */
[----:B--2---:R2:W5:Y:S01]  /*0240*/  LDG.E R24, desc[UR4][R24.64] ;  /* 0x0000000418187981 */ /* 0x004562000c1e1900 */
[----:B------:R-:W-:Y:S05]  /*0250*/  BRA `(.L_x_2) ;  /* 0x0000000000087947 */ /* 0x000fea0003800000 */
.L_x_3:
[----:B------:R-:W2:Y:S02]  /*0260*/  LDCU UR4, c[0x0][0x8a0] ;  /* 0x00011400ff0477ac */ /* 0x000ea40008000800 */
[----:B--2---:R-:W-:Y:S02]  /*0270*/  MOV R24, UR4 ;  /* 0x0000000400187c02 */ /* 0x004fe40008000f00 */
.L_x_2:
[----:B------:R-:W-:Y:S01]  /*0280*/  IMAD.U32 R0, RZ, RZ, UR22 ;  /* 0x00000016ff007e24 */ /* 0x000fe2000f8e00ff */
[----:B------:R-:W-:Y:S04]  /*0290*/  BSSY.RECONVERGENT B0, `(.L_x_4) ;  /* 0x000000c000007945 */ /* 0x000fe80003800200 */
[C---:B------:R-:W-:Y:S02]  /*02a0*/  ISETP.NE.OR P3, PT, R0.reuse, 0x1, !P0 ;  /* 0x000000010000780c */ /* 0x040fe40004765670 */
[----:B------:R-:W-:-:S11]  /*02b0*/  ISETP.NE.OR P2, PT, R0, 0x3, !P0 ;  /* 0x000000030000780c */ /* 0x000fd60004745670 */
[----:B------:R-:W-:Y:S05]  /*02c0*/  @P3 BRA `(.L_x_5) ;  /* 0x0000000000203947 */ /* 0x000fea0003800000 */
[----:B------:R-:W3:Y:S02]  /*02d0*/  LDCU.64 UR4, c[0x0][0x348] ;  /* 0x00006900ff0477ac */ /* 0x000ee40008000a00 */
[----:B---3--:R-:W-:Y:S02]  /*02e0*/  UIADD3 UR6, UP1, UPT, UR4, 0x80, URZ ;  /* 0x0000008004067890 */ /* 0x008fe4000ff3e0ff */
[----:B------:R-:W-:Y:S02]  /*02f0*/  UIADD3 UR4, UP0, UPT, UR4, 0x180, URZ ;  /* 0x0000018004047890 */ /* 0x000fe4000ff1e0ff */
[----:B------:R-:W-:Y:S02]  /*0300*/  UIADD3.X UR7, UPT, UPT, URZ, UR5, URZ, UP1, !UPT ;  /* 0x00000005ff077290 */ /* 0x000fe40008ffe4ff */
[----:B------:R-:W-:-:S07]  /*0310*/  UIADD3.X UR5, UPT, UPT, URZ, UR5, URZ, UP0, !UPT ;  /* 0x00000005ff057290 */ /* 0x000fce00087fe4ff */
[----:B------:R3:W-:Y:S02]  /*0320*/  UTMACCTL.PF [UR6] ;  /* 0x00000000060079b9 */ /* 0x0007e40008040000 */
[----:B------:R3:W-:Y:S02]  /*0330*/  UTMACCTL.PF [UR4] ;  /* 0x00000000040079b9 */ /* 0x0007e40008040000 */
[----:B---3--:R-:W-:Y:S01]  /*0340*/  NOP ;  /* 0x0000000000007918 */ /* 0x008fe20000000000 */
.L_x_5:
[----:B------:R-:W-:Y:S05]  /*0350*/  BSYNC.RECONVERGENT B0 ;  /* 0x0000000000007941 */ /* 0x000fea0003800200 */
.L_x_4:
[----:B------:R-:W-:Y:S04]  /*0360*/  BSSY.RECONVERGENT B0, `(.L_x_6) ;  /* 0x000000a000007945 */ /* 0x000fe80003800200 */
        /* <DEDUP_REMOVED lines=9> */
.L_x_7:
[----:B------:R-:W-:Y:S05]  /*0400*/  BSYNC.RECONVERGENT B0 ;  /* 0x0000000000007941 */ /* 0x000fea0003800200 */
.L_x_6:
[----:B------:R-:W3:Y:S01]  /*0410*/  LDCU.64 UR4, c[0x0][0x888] ;  /* 0x00011100ff0477ac */ /* 0x000ee20008000a00 */
[----:B------:R-:W-:Y:S01]  /*0420*/  ISETP.NE.AND.EX P1, PT, RZ, UR9, PT, P1 ;  /* 0x00000009ff007c0c */ /* 0x000fe2000bf25310 */
[----:B------:R-:W-:Y:S01]  /*0430*/  UPLOP3.LUT UP3, UPT, UPT, UPT, UPT, 0x80, 0x8 ;  /* 0x000000000008789c */ /* 0x000fe20003f6f070 */
[----:B---3--:R-:W-:-:S04]  /*0440*/  ISETP.NE.U32.AND P2, PT, RZ, UR4, PT ;  /* 0x00000004ff007c0c */ /* 0x008fc8000bf45070 */
[----:B------:R-:W-:-:S13]  /*0450*/  ISETP.NE.AND.EX P2, PT, RZ, UR5, PT, P2 ;  /* 0x00000005ff007c0c */ /* 0x000fda000bf45320 */
[----:B------:R-:W-:Y:S05]  /*0460*/  @P2 BRA P1, `(.L_x_8) ;  /* 0x0000000000282947 */ /* 0x000fea0000800000 */
[----:B------:R-:W-:Y:S01]  /*0470*/  UISETP.NE.U32.AND UP0, UPT, UR8, URZ, UPT ;  /* 0x000000ff0800728c */ /* 0x000fe2000bf05070 */
[----:B-----5:R-:W-:Y:S01]  /*0480*/  FSETP.NEU.AND P1, PT, R27, RZ, PT ;  /* 0x000000ff1b00720b */ /* 0x020fe20003f2d000 */
[----:B------:R-:W-:Y:S02]  /*0490*/  UISETP.NE.U32.AND UP2, UPT, UR4, URZ, UPT ;  /* 0x000000ff0400728c */ /* 0x000fe4000bf45070 */
[----:B------:R-:W-:Y:S02]  /*04a0*/  UISETP.NE.AND.EX UP1, UPT, UR9, URZ, UPT, UP0 ;  /* 0x000000ff0900728c */ /* 0x000fe4000bf25300 */
[----:B------:R-:W-:-:S04]  /*04b0*/  UISETP.NE.AND.EX UP0, UPT, UR5, URZ, UPT, UP2 ;  /* 0x000000ff0500728c */ /* 0x000fc8000bf05320 */
[----:B------:R-:W-:-:S04]  /*04c0*/  USEL UR4, URZ, 0xffffffff, UP0 ;  /* 0xffffffffff047887 */ /* 0x000fc80008000000 */
[----:B------:R-:W-:Y:S01]  /*04d0*/  VOTEU.ANY UP0, P1 ;  /* 0x0000000000ff7886 */ /* 0x000fe20000800100 */
[----:B------:R-:W-:-:S04]  /*04e0*/  @!UP1 USEL UR4, URZ, 0xffffffff, UP0 ;  /* 0xffffffffff049887 */ /* 0x000fc80008000000 */
[----:B------:R-:W-:-:S04]  /*04f0*/  ULOP3.LUT UR4, UR4, 0x1, URZ, 0xc0, !UPT ;  /* 0x0000000104047892 */ /* 0x000fc8000f8ec0ff */
[----:B------:R-:W-:-:S11]  /*0500*/  UISETP.NE.U32.AND UP3, UPT, UR4, 0x1, UPT ;  /* 0x000000010400788c */ /* 0x000fd6000bf65070 */
.L_x_8:
[----:B------:R-:W3:Y:S01]  /*0510*/  SHFL.IDX PT, R0, R55, RZ, 0x1f ;  /* 0x00001fff37007589 */ /* 0x000ee200000e0000 */
[----:B------:R-:W-:-:S04]  /*0520*/  UISETP.NE.AND UP0, UPT, UR22, 0x2, UPT ;  /* 0x000000021600788c */ /* 0x000fc8000bf05270 */
[----:B------:R-:W-:Y:S02]  /*0530*/  UISETP.EQ.AND UP1, UPT, UR68, URZ, !UP0 ;  /* 0x000000ff4400728c */ /* 0x000fe4000c722270 */
[----:B------:R-:W-:-:S04]  /*0540*/  USEL UR41, URZ, 0x1, UP0 ;  /* 0x00000001ff297887 */ /* 0x000fc80008000000 */
[----:B------:R-:W-:Y:S02]  /*0550*/  PLOP3.LUT P4, PT, P0, PT, UP1, 0x80, 0x8 ;  /* 0x000000000008781c */ /* 0x000fe4000078f018 */
[----:B---3--:R-:W-:-:S13]  /*0560*/  ISETP.NE.AND P1, PT, R0, RZ, PT ;  /* 0x000000ff0000720c */ /* 0x008fda0003f25270 */
[----:B------:R-:W-:Y:S05]  /*0570*/  @P1 BRA `(.L_x_9) ;  /* 0x0000000000741947 */ /* 0x000fea0003800000 */
[----:B------:R-:W-:Y:S01]  /*0580*/  UMOV UR4, 0x400 ;  /* 0x0000040000047882 */ /* 0x000fe20000000000 */
[----:B------:R-:W-:Y:S01]  /*0590*/  UMOV UR8, 0x1 ;  /* 0x0000000100087882 */ /* 0x000fe20000000000 */
[----:B------:R-:W-:Y:S01]  /*05a0*/  UMOV UR6, 0x5 ;  /* 0x0000000500067882 */ /* 0x000fe20000000000 */
[----:B------:R-:W-:Y:S02]  /*05b0*/  ULEA UR4, UR55, UR4, 0x18 ;  /* 0x0000000437047291 */ /* 0x000fe4000f8ec0ff */
[----:B------:R-:W-:-:S04]  /*05c0*/  UIADD3 UR8, UPT, UPT, -UR8, 0x100000, URZ ;  /* 0x0010000008087890 */ /* 0x000fc8000fffe1ff */
[----:B------:R-:W-:Y:S02]  /*05d0*/  USHF.L.U32 UR9, UR8, 0xb, URZ ;  /* 0x0000000b08097899 */ /* 0x000fe400080006ff */
[----:B------:R-:W-:Y:S02]  /*05e0*/  USHF.L.U32 UR8, UR8, 0x1, URZ ;  /* 0x0000000108087899 */ /* 0x000fe400080006ff */
[----:B------:R-:W-:-:S04]  /*05f0*/  UIADD3 UR6, UPT, UPT, -UR6, 0x100000, URZ ;  /* 0x0010000006067890 */ /* 0x000fc8000fffe1ff */
[----:B------:R-:W-:Y:S02]  /*0600*/  USHF.L.U32 UR7, UR6, 0xb, URZ ;  /* 0x0000000b06077899 */ /* 0x000fe400080006ff */
[----:B------:R-:W-:Y:S01]  /*0610*/  USHF.L.U32 UR6, UR6, 0x1, URZ ;  /* 0x0000000106067899 */ /* 0x000fe200080006ff */
[----:B------:R-:W-:Y:S01]  /*0620*/  ELECT P1, URZ, PT ;  /* 0x0000000000ff782f */ /* 0x000fe20003820000 */
[----:B------:R-:W3:Y:S02]  /*0630*/  FENCE.VIEW.ASYNC.S ;  /* 0x00000000000073c6 */ /* 0x000ee40000000000 */
[----:B---3--:R3:W4:Y:S08]  /*0640*/  SYNCS.EXCH.64 URZ, [UR4], UR8 ;  /* 0x0000000804ff75b2 */ /* 0x0087300008000100 */
[----:B------:R3:W1:Y:S01]  /*0650*/  SYNCS.EXCH.64 URZ, [UR4+0x40], UR6 ;  /* 0x0000400604ff75b2 */ /* 0x0006620008000100 */
        /* <DEDUP_REMOVED lines=13> */
[----:B------:R3:W1:Y:S02]  /*0730*/  SYNCS.EXCH.64 URZ, [UR4+0x78], UR6 ;  /* 0x0000780604ff75b2 */ /* 0x0006640008000100 */
[----:B---3--:R-:W-:Y:S01]  /*0740*/  NOP ;  /* 0x0000000000007918 */ /* 0x008fe20000000000 */
.L_x_9:
[----:B------:R-:W3:Y:S01]  /*0750*/  SHFL.IDX PT, R0, R55, RZ, 0x1f ;  /* 0x00001fff37007589 */ /* 0x000ee200000e0000 */
[----:B------:R-:W-:Y:S01]  /*0760*/  NOP ;  /* 0x0000000000007918 */ /* 0x000fe20000000000 */
[----:B---3--:R-:W-:-:S13]  /*0770*/  ISETP.NE.AND P1, PT, R0, 0x1, PT ;  /* 0x000000010000780c */ /* 0x008fda0003f25270 */
        /* <DEDUP_REMOVED lines=13> */
[----:B---3--:R3:W1:Y:S08]  /*0850*/  SYNCS.EXCH.64 URZ, [UR4+0x80], UR8 ;  /* 0x0000800804ff75b2 */ /* 0x0086700008000100 */
[----:B------:R3:W1:Y:S01]  /*0860*/  SYNCS.EXCH.64 URZ, [UR4+0x98], UR6 ;  /* 0x0000980604ff75b2 */ /* 0x0006620008000100 */
[----:B------:R3:W1:Y:S01]  /*0870*/  SYNCS.EXCH.64 URZ, [UR4+0x88], UR8 ;  /* 0x0000880804ff75b2 */ /* 0x0006620008000100 */
[----:B------:R3:W1:Y:S01]  /*0880*/  SYNCS.EXCH.64 URZ, [UR4+0xa0], UR6 ;  /* 0x0000a00604ff75b2 */ /* 0x0006620008000100 */
[----:B------:R3:W1:Y:S01]  /*0890*/  SYNCS.EXCH.64 URZ, [UR4+0x90], UR8 ;  /* 0x0000900804ff75b2 */ /* 0x0006620008000100 */
[----:B------:R3:W1:Y:S01]  /*08a0*/  SYNCS.EXCH.64 URZ, [UR4+0xa8], UR6 ;  /* 0x0000a80604ff75b2 */ /* 0x0006620008000100 */
[----:B------:R-:W-:Y:S01]  /*08b0*/  NOP ;  /* 0x0000000000007918 */ /* 0x000fe20000000000 */
.L_x_10:
[----:B------:R-:W2:Y:S01]  /*08c0*/  SHFL.IDX PT, R0, R55, RZ, 0x1f ;  /* 0x00001fff37007589 */ /* 0x000ea200000e0000 */
[----:B------:R-:W-:Y:S01]  /*08d0*/  NOP ;  /* 0x0000000000007918 */ /* 0x000fe20000000000 */
[----:B--2---:R-:W-:-:S13]  /*08e0*/  ISETP.NE.AND P1, PT, R0, 0x3, PT ;  /* 0x000000030000780c */ /* 0x004fda0003f25270 */
[----:B------:R-:W-:Y:S05]  /*08f0*/  @P1 BRA `(.L_x_11) ;  /* 0x00000000002c1947 */ /* 0x000fea0003800000 */
[----:B---3--:R-:W-:Y:S01]  /*0900*/  UMOV UR6, 0x400 ;  /* 0x0000040000067882 */ /* 0x008fe20000000000 */
[----:B------:R-:W-:Y:S01]  /*0910*/  UMOV UR4, 0x20 ;  /* 0x0000002000047882 */ /* 0x000fe20000000000 */
[----:B------:R-:W-:Y:S02]  /*0920*/  ULEA UR6, UR55, UR6, 0x18 ;  /* 0x0000000637067291 */ /* 0x000fe4000f8ec0ff */
[----:B------:R-:W-:-:S04]  /*0930*/  UIADD3 UR4, UPT, UPT, -UR4, 0x100000, URZ ;  /* 0x0010000004047890 */ /* 0x000fc8000fffe1ff */
[----:B------:R-:W-:Y:S02]  /*0940*/  USHF.L.U32 UR5, UR4, 0xb, URZ ;  /* 0x0000000b04057899 */ /* 0x000fe400080006ff */
[----:B------:R-:W-:Y:S01]  /*0950*/  USHF.L.U32 UR4, UR4, 0x1, URZ ;  /* 0x0000000104047899 */ /* 0x000fe200080006ff */
[----:B------:R-:W-:Y:S01]  /*0960*/  ELECT P1, URZ, PT ;  /* 0x0000000000ff782f */ /* 0x000fe20003820000 */
[----:B------:R-:W2:Y:S10]  /*0970*/  FENCE.VIEW.ASYNC.S ;  /* 0x00000000000073c6 */ /* 0x000eb40000000000 */
[----:B--2---:R2:W3:Y:S01]  /*0980*/  SYNCS.EXCH.64 URZ, [UR6+0xb0], UR4 ;  /* 0x0000b00406ff75b2 */ /* 0x0044e20008000100 */
[----:B------:R2:W1:Y:S01]  /*0990*/  SYNCS.EXCH.64 URZ, [UR6+0xb8], UR4 ;  /* 0x0000b80406ff75b2 */ /* 0x0004620008000100 */
[----:B------:R-:W-:Y:S01]  /*09a0*/  NOP ;  /* 0x0000000000007918 */ /* 0x000fe20000000000 */
.L_x_11:
[----:B------:R-:W4:Y:S01]  /*09b0*/  SHFL.IDX PT, R0, R55, RZ, 0x1f ;  /* 0x00001fff37007589 */ /* 0x000f2200000e0000 */
[----:B------:R-:W-:Y:S01]  /*09c0*/  NOP ;  /* 0x0000000000007918 */ /* 0x000fe20000000000 */
[----:B----4-:R-:W-:-:S13]  /*09d0*/  ISETP.NE.AND P1, PT, R0, 0x4, PT ;  /* 0x000000040000780c */ /* 0x010fda0003f25270 */
[----:B------:R-:W-:Y:S05]  /*09e0*/  @P1 BRA `(.L_x_12) ;  /* 0x0000000000481947 */ /* 0x000fea0003800000 */
[----:B--23--:R-:W-:Y:S01]  /*09f0*/  UMOV UR4, 0xe20 ;  /* 0x00000e2000047882 */ /* 0x00cfe20000000000 */
[----:B------:R-:W-:Y:S01]  /*0a00*/  UMOV UR6, 0x400 ;  /* 0x0000040000067882 */ /* 0x000fe20000000000 */
[----:B------:R-:W-:Y:S01]  /*0a10*/  USEL UR4, UR4, 0xc20, UP3 ;  /* 0x00000c2004047887 */ /* 0x000fe20009800000 */
        /* <DEDUP_REMOVED lines=9> */
[----:B------:R-:W2:Y:S02]  /*0ab0*/  FENCE.VIEW.ASYNC.S ;  /* 0x00000000000073c6 */ /* 0x000ea40000000000 */
[----:B--2---:R4:W2:Y:S08]  /*0ac0*/  SYNCS.EXCH.64 URZ, [UR6+0xc0], UR8 ;  /* 0x0000c00806ff75b2 */ /* 0x0048b00008000100 */
[----:B------:R4:W3:Y:S01]  /*0ad0*/  SYNCS.EXCH.64 URZ, [UR6+0xd0], UR4 ;  /* 0x0000d00406ff75b2 */ /* 0x0008e20008000100 */
[----:B------:R4:W1:Y:S01]  /*0ae0*/  SYNCS.EXCH.64 URZ, [UR6+0xc8], UR8 ;  /* 0x0000c80806ff75b2 */ /* 0x0008620008000100 */
[----:B------:R4:W1:Y:S02]  /*0af0*/  SYNCS.EXCH.64 URZ, [UR6+0xd8], UR4 ;  /* 0x0000d80406ff75b2 */ /* 0x0008640008000100 */
[----:B----4-:R-:W-:Y:S01]  /*0b00*/  NOP ;  /* 0x0000000000007918 */ /* 0x010fe20000000000 */
.L_x_12:
[----:B------:R-:W4:Y:S01]  /*0b10*/  SHFL.IDX PT, R0, R55, RZ, 0x1f ;  /* 0x00001fff37007589 */ /* 0x000f2200000e0000 */
[----:B------:R-:W-:Y:S01]  /*0b20*/  NOP ;  /* 0x0000000000007918 */ /* 0x000fe20000000000 */
[----:B----4-:R-:W-:-:S13]  /*0b30*/  ISETP.NE.AND P1, PT, R0, 0x5, PT ;  /* 0x000000050000780c */ /* 0x010fda0003f25270 */
[----:B------:R-:W-:Y:S05]  /*0b40*/  @P1 BRA `(.L_x_13) ;  /* 0x0000000000541947 */ /* 0x000fea0003800000 */
[----:B--23--:R-:W-:Y:S01]  /*0b50*/  UMOV UR4, 0x400 ;  /* 0x0000040000047882 */ /* 0x00cfe20000000000 */
        /* <DEDUP_REMOVED lines=14> */
[----:B------:R4:W1:Y:S01]  /*0c40*/  SYNCS.EXCH.64 URZ, [UR4+0x108], UR8 ;  /* 0x0001080804ff75b2 */ /* 0x0008620008000100 */
[----:B------:R4:W1:Y:S01]  /*0c50*/  SYNCS.EXCH.64 URZ, [UR4+0xf0], UR6 ;  /* 0x0000f00604ff75b2 */ /* 0x0008620008000100 */
[----:B------:R4:W1:Y:S01]  /*0c60*/  SYNCS.EXCH.64 URZ, [UR4+0x110], UR8 ;  /* 0x0001100804ff75b2 */ /* 0x0008620008000100 */
[----:B------:R4:W1:Y:S01]  /*0c70*/  SYNCS.EXCH.64 URZ, [UR4+0xf8], UR6 ;  /* 0x0000f80604ff75b2 */ /* 0x0008620008000100 */
[----:B------:R4:W1:Y:S02]  /*0c80*/  SYNCS.EXCH.64 URZ, [UR4+0x118], UR8 ;  /* 0x0001180804ff75b2 */ /* 0x0008640008000100 */
[----:B----4-:R-:W-:Y:S01]  /*0c90*/  NOP ;  /* 0x0000000000007918 */ /* 0x010fe20000000000 */
.L_x_13:
[----:B------:R-:W4:Y:S01]  /*0ca0*/  SHFL.IDX PT, R0, R55, RZ, 0x1f ;  /* 0x00001fff37007589 */ /* 0x000f2200000e0000 */
[----:B------:R-:W-:Y:S01]  /*0cb0*/  ISETP.NE.OR P0, PT, RZ, UR22, !P0 ;  /* 0x00000016ff007c0c */ /* 0x000fe2000c705670 */
[----:B------:R-:W-:Y:S01]  /*0cc0*/  NOP ;  /* 0x0000000000007918 */ /* 0x000fe20000000000 */
[----:B----4-:R-:W-:-:S13]  /*0cd0*/  ISETP.NE.AND P1, PT, R0, 0x3, PT ;  /* 0x000000030000780c */ /* 0x010fda0003f25270 */
[----:B------:R-:W-:Y:S05]  /*0ce0*/  @P1 BRA `(.L_x_14) ;  /* 0x0000000000341947 */ /* 0x000fea0003800000 */
[----:B--23--:R-:W-:Y:S01]  /*0cf0*/  UMOV UR4, 0x400 ;  /* 0x0000040000047882 */ /* 0x00cfe20000000000 */
[----:B------:R-:W-:Y:S01]  /*0d00*/  UMOV UR6, 0x20 ;  /* 0x0000002000067882 */ /* 0x000fe20000000000 */
[----:B------:R-:W-:Y:S02]  /*0d10*/  ULEA UR4, UR55, UR4, 0x18 ;  /* 0x0000000437047291 */ /* 0x000fe4000f8ec0ff */
[----:B------:R-:W-:-:S04]  /*0d20*/  UIADD3 UR6, UPT, UPT, -UR6, 0x100000, URZ ;  /* 0x0010000006067890 */ /* 0x000fc8000fffe1ff */
[----:B------:R-:W-:Y:S02]  /*0d30*/  USHF.L.U32 UR7, UR6, 0xb, URZ ;  /* 0x0000000b06077899 */ /* 0x000fe400080006ff */
[----:B------:R-:W-:Y:S01]  /*0d40*/  USHF.L.U32 UR6, UR6, 0x1, URZ ;  /* 0x0000000106067899 */ /* 0x000fe200080006ff */
[----:B------:R-:W-:Y:S01]  /*0d50*/  ELECT P1, URZ, PT ;  /* 0x0000000000ff782f */ /* 0x000fe20003820000 */
[----:B------:R-:W2:Y:S10]  /*0d60*/  FENCE.VIEW.ASYNC.S ;  /* 0x00000000000073c6 */ /* 0x000eb40000000000 */
[----:B--2---:R4:W2:Y:S01]  /*0d70*/  SYNCS.EXCH.64 URZ, [UR4+0x120], UR6 ;  /* 0x0001200604ff75b2 */ /* 0x0048a20008000100 */
[----:B------:R4:W3:Y:S01]  /*0d80*/  SYNCS.EXCH.64 URZ, [UR4+0x130], UR6 ;  /* 0x0001300604ff75b2 */ /* 0x0008e20008000100 */
[----:B------:R4:W1:Y:S01]  /*0d90*/  SYNCS.EXCH.64 URZ, [UR4+0x128], UR6 ;  /* 0x0001280604ff75b2 */ /* 0x0008620008000100 */
[----:B------:R4:W1:Y:S02]  /*0da0*/  SYNCS.EXCH.64 URZ, [UR4+0x138], UR6 ;  /* 0x0001380604ff75b2 */ /* 0x0008640008000100 */
[----:B----4-:R-:W-:Y:S01]  /*0db0*/  NOP ;  /* 0x0000000000007918 */ /* 0x010fe20000000000 */
.L_x_14:
[----:B------:R-:W-:Y:S01]  /*0dc0*/  VOTEU.ALL UP0, P0 ;  /* 0x0000000000ff7886 */ /* 0x000fe20000000000 */
[----:B--23--:R-:W-:Y:S01]  /*0dd0*/  UMOV UR4, 0x20 ;  /* 0x0000002000047882 */ /* 0x00cfe20000000000 */
[----:B------:R-:W2:Y:S01]  /*0de0*/  LDCU UR28, c[0x0][0x36c] ;  /* 0x00006d80ff1c77ac */ /* 0x000ea20008000800 */
[----:B------:R-:W-:Y:S01]  /*0df0*/  NOP ;  /* 0x0000000000007918 */ /* 0x000fe20000000000 */
[----:B------:R-:W-:Y:S01]  /*0e00*/  LOP3.LUT R0, R67, 0x1f, RZ, 0xc0, !PT ;  /* 0x0000001f43007812 */ /* 0x000fe200078ec0ff */
[----:B------:R-:W-:Y:S01]  /*0e10*/  @!UP0 UMOV UR6, 0x400 ;  /* 0x0000040000068882 */ /* 0x000fe20000000000 */
[----:B------:R-:W-:-:S04]  /*0e20*/  @!UP0 UIADD3 UR4, UPT, UPT, -UR4, 0x100000, URZ ;  /* 0x0010000004048890 */ /* 0x000fc8000fffe1ff */
[----:B------:R-:W-:Y:S02]  /*0e30*/  @!UP0 USHF.L.U32 UR5, UR4, 0xb, URZ ;  /* 0x0000000b04058899 */ /* 0x000fe400080006ff */
[----:B------:R-:W-:Y:S02]  /*0e40*/  @!UP0 USHF.L.U32 UR4, UR4, 0x1, URZ ;  /* 0x0000000104048899 */ /* 0x000fe400080006ff */
[----:B------:R-:W-:Y:S01]  /*0e50*/  @!UP0 ULEA UR6, UR55, UR6, 0x18 ;  /* 0x0000000637068291 */ /* 0x000fe2000f8ec0ff */
[----:B------:R-:W-:Y:S01]  /*0e60*/  VOTEU.ALL UP0, P0 ;  /* 0x0000000000ff7886 */ /* 0x000fe20000000000 */
[----:B------:R-:W-:Y:S02]  /*0e70*/  UISETP.NE.AND UP4, UPT, UR22, URZ, UPT ;  /* 0x000000ff1600728c */ /* 0x000fe4000bf85270 */
[----:B--2---:R-:W-:Y:S01]  /*0e80*/  UISETP.EQ.U32.AND UP1, UPT, UR28, 0x1, UPT ;  /* 0x000000011c00788c */ /* 0x004fe2000bf22070 */
[----:B------:R-:W2:Y:S07]  /*0e90*/  FENCE.VIEW.ASYNC.S ;  /* 0x00000000000073c6 */ /* 0x000eae0000000000 */
[----:B--2---:R2:W3:Y:S01]  /*0ea0*/  @!UP0 SYNCS.EXCH.64 URZ, [UR6+0x140], UR4 ;  /* 0x0001400406ff85b2 */ /* 0x0044e20008000100 */
[----:B------:R-:W-:Y:S05]  /*0eb0*/  BRA.U !UP1, `(.L_x_15) ;  /* 0x0000000109087547 */ /* 0x000fea000b800000 */
[----:B-1-3--:R-:W-:Y:S01]  /*0ec0*/  UCGABAR_ARV ;  /* 0x00000000000079c7 */ /* 0x00afe20008000000 */
[----:B------:R-:W-:Y:S05]  /*0ed0*/  BRA `(.L_x_16) ;  /* 0x0000000000047947 */ /* 0x000fea0003800000 */
.L_x_15:
[----:B-1-3--:R-:W-:Y:S01]  /*0ee0*/  NOP ;  /* 0x0000000000007918 */ /* 0x00afe20000000000 */
.L_x_16:
[----:B------:R-:W1:Y:S01]  /*0ef0*/  S2UR UR25, SR_CTAID.X ;  /* 0x00000000001979c3 */ /* 0x000e620000002500 */
[----:B------:R-:W-:-:S05]  /*0f00*/  CS2R.32 R61, SR_CgaSize ;  /* 0x00000000003d7805 */ /* 0x000fca0000008a00 */
[----:B------:R-:W-:-:S05]  /*0f10*/  IMAD R61, R61, -0xa0, RZ ;  /* 0xffffff603d3d7824 */ /* 0x000fca00078e02ff */
[----:B------:R-:W-:-:S14]  /*0f20*/  R2UR UR10, R61 ;  /* 0x000000003d0a72ca */ /* 0x000fdc00000e0000 */
[----:B------:R-:W3:Y:S01]  /*0f30*/  LDCU UR10, c[0x0][UR10+0x2b0] ;  /* 0x000056000a0a77ac */ /* 0x000ee20008000800 */
[----:B------:R-:W-:-:S05]  /*0f40*/  CS2R.32 R61, SR_CgaSize ;  /* 0x00000000003d7805 */ /* 0x000fca0000008a00 */
[----:B------:R-:W-:-:S05]  /*0f50*/  IMAD R61, R61, -0xa0, RZ ;  /* 0xffffff603d3d7824 */ /* 0x000fca00078e02ff */
[----:B------:R-:W-:-:S14]  /*0f60*/  R2UR UR8, R61 ;  /* 0x000000003d0872ca */ /* 0x000fdc00000e0000 */
[----:B------:R-:W4:Y:S01]  /*0f70*/  LDCU UR8, c[0x0][UR8+0x2b4] ;  /* 0x00005680080877ac */ /* 0x000f220008000800 */
[----:B------:R-:W4:Y:S01]  /*0f80*/  S2UR UR9, SR_CTAID.Y ;  /* 0x00000000000979c3 */ /* 0x000f220000002600 */
[----:B--2---:R-:W-:Y:S02]  /*0f90*/  USHF.R.U32.HI UR5, URZ, 0x1, UR55 ;  /* 0x00000001ff057899 */ /* 0x004fe40008011637 */
[----:B------:R-:W-:Y:S02]  /*0fa0*/  ULOP3.LUT UR6, UR68, 0xc, UR55, 0xf8, !UPT ;  /* 0x0000000c44067892 */ /* 0x000fe4000f8ef837 */
[----:B------:R-:W-:Y:S01]  /*0fb0*/  USHF.R.U32.HI UR4, URZ, 0x2, UR55 ;  /* 0x00000002ff047899 */ /* 0x000fe20008011637 */
[----:B------:R-:W-:-:S05]  /*0fc0*/  CS2R.32 R61, SR_CgaSize ;  /* 0x00000000003d7805 */ /* 0x000fca0000008a00 */
[----:B------:R-:W-:-:S05]  /*0fd0*/  IMAD R61, R61, -0xa0, RZ ;  /* 0xffffff603d3d7824 */ /* 0x000fca00078e02ff */
[----:B------:R-:W-:-:S14]  /*0fe0*/  R2UR UR11, R61 ;  /* 0x000000003d0b72ca */ /* 0x000fdc00000e0000 */
[----:B------:R-:W2:Y:S01]  /*0ff0*/  LDCU UR11, c[0x0][UR11+0x2a0] ;  /* 0x000054000b0b77ac */ /* 0x000ea20008000800 */
[----:B------:R-:W2:Y:S01]  /*1000*/  S2UR UR36, SR_CTAID.Z ;  /* 0x00000000002479c3 */ /* 0x000ea20000002700 */
[----:B------:R-:W-:Y:S02]  /*1010*/  ULOP3.LUT UR57, UR5, 0x1, URZ, 0xc0, !UPT ;  /* 0x0000000105397892 */ /* 0x000fe4000f8ec0ff */
[----:B------:R-:W-:Y:S02]  /*1020*/  UISETP.GT.U32.AND UP0, UPT, UR6, 0xffff, UPT ;  /* 0x0000ffff0600788c */ /* 0x000fe4000bf04070 */
[----:B------:R-:W-:Y:S01]  /*1030*/  ULOP3.LUT UR54, UR4, 0x3, URZ, 0xc0, !UPT ;  /* 0x0000000304367892 */ /* 0x000fe2000f8ec0ff */
[----:B-1----:R-:W-:Y:S01]  /*1040*/  I2FP.F32.U32 R3, UR25 ;  /* 0x0000001900037c45 */ /* 0x002fe20008201000 */
[----:B------:R-:W-:Y:S01]  /*1050*/  USEL UR4, UR6, 0xffff, !UP0 ;  /* 0x0000ffff06047887 */ /* 0x000fe2000c000000 */
[----:B------:R-:W1:Y:S03]  /*1060*/  LDCU UR23, c[0x0][0xb24] ;  /* 0x00016480ff1777ac */ /* 0x000e660008000800 */
[----:B---3--:R-:W-:Y:S01]  /*1070*/  FMUL R3, R3, UR10 ;  /* 0x0000000a03037c20 */ /* 0x008fe20008400000 */
[----:B------:R-:W-:-:S05]  /*1080*/  CS2R.32 R61, SR_CgaSize ;  /* 0x00000000003d7805 */ /* 0x000fca0000008a00 */
[----:B------:R-:W-:-:S05]  /*1090*/  IMAD R61, R61, -0xa0, RZ ;  /* 0xffffff603d3d7824 */ /* 0x000fca00078e02ff */
[----:B------:R-:W-:-:S14]  /*10a0*/  R2UR UR10, R61 ;  /* 0x000000003d0a72ca */ /* 0x000fdc00000e0000 */
[----:B------:R-:W3:Y:S01]  /*10b0*/  LDCU UR10, c[0x0][UR10+0x2a4] ;  /* 0x000054800a0a77ac */ /* 0x000ee20008000800 */
[----:B----4-:R-:W-:Y:S01]  /*10c0*/  I2FP.F32.U32 R2, UR9 ;  /* 0x0000000900027c45 */ /* 0x010fe20008201000 */
[----:B------:R-:W4:Y:S01]  /*10d0*/  F2I.U32.TRUNC.NTZ R3, R3 ;  /* 0x0000000300037305 */ /* 0x000f22000020f000 */
[----:B------:R-:W-:-:S03]  /*10e0*/  ULOP3.LUT UR4, UR4, 0xffff, URZ, 0xc0, !UPT ;  /* 0x0000ffff04047892 */ /* 0x000fc6000f8ec0ff */
[----:B------:R-:W-:Y:S01]  /*10f0*/  FMUL R2, R2, UR8 ;  /* 0x0000000802027c20 */ /* 0x000fe20008400000 */
[----:B------:R-:W-:Y:S01]  /*1100*/  ULOP3.LUT UR7, UR55, 0x3, URZ, 0xc0, !UPT ;  /* 0x0000000337077892 */ /* 0x000fe2000f8ec0ff */
[----:B------:R-:W-:Y:S01]  /*1110*/  UMOV UR31, 0x5 ;  /* 0x00000005001f7882 */ /* 0x000fe20000000000 */
[----:B------:R-:W-:-:S03]  /*1120*/  USHF.L.U32 UR40, UR55, 0x8, URZ ;  /* 0x0000000837287899 */ /* 0x000fc600080006ff */
[----:B------:R-:W2:Y:S01]  /*1130*/  F2I.U32.TRUNC.NTZ R2, R2 ;  /* 0x0000000200027305 */ /* 0x000ea2000020f000 */
[----:B------:R-:W-:Y:S02]  /*1140*/  USHF.L.U32 UR31, UR31, UR4, URZ ;  /* 0x000000041f1f7299 */ /* 0x000fe400080006ff */
[----:B------:R-:W-:Y:S02]  /*1150*/  UISETP.GT.U32.AND UP1, UPT, UR7, 0xffff, UPT ;  /* 0x0000ffff0700788c */ /* 0x000fe4000bf24070 */
[----:B------:R-:W-:Y:S01]  /*1160*/  USHF.L.U32 UR39, UR55, 0x9, URZ ;  /* 0x0000000937277899 */ /* 0x000fe200080006ff */
[----:B----4-:R-:W-:Y:S01]  /*1170*/  R2UR UR5, R3 ;  /* 0x00000000030572ca */ /* 0x010fe200000e0000 */
[----:B------:R-:W-:Y:S01]  /*1180*/  USEL UR7, UR7, 0xffff, !UP1 ;  /* 0x0000ffff07077887 */ /* 0x000fe2000c800000 */
[----:B------:R-:W-:Y:S01]  /*1190*/  PRMT R3, RZ, 0x7610, R3 ;  /* 0x00007610ff037816 */ /* 0x000fe20000000003 */
[----:B------:R-:W-:Y:S01]  /*11a0*/  UMOV UR37, 0x1111 ;  /* 0x0000111100257882 */ /* 0x000fe20000000000 */
[----:B------:R-:W4:Y:S01]  /*11b0*/  LDCU UR42, c[0x0][0xb24] ;  /* 0x00016480ff2a77ac */ /* 0x000f220008000800 */
[----:B--2---:R-:W-:Y:S01]  /*11c0*/  R2UR UR8, R2 ;  /* 0x00000000020872ca */ /* 0x004fe200000e0000 */
[----:B------:R-:W-:Y:S01]  /*11d0*/  ULOP3.LUT UR7, UR7, 0xffff, URZ, 0xc0, !UPT ;  /* 0x0000ffff07077892 */ /* 0x000fe2000f8ec0ff */
[----:B------:R-:W-:Y:S01]  /*11e0*/  PRMT R2, RZ, 0x7610, R2 ;  /* 0x00007610ff027816 */ /* 0x000fe20000000002 */
[----:B------:R-:W2:Y:S05]  /*11f0*/  LDCU UR27, c[0x0][0xb30] ;  /* 0x00016600ff1b77ac */ /* 0x000eaa0008000800 */
[----:B------:R-:W-:-:S02]  /*1200*/  UIADD3 UR5, UPT, UPT, -UR5, URZ, URZ ;  /* 0x000000ff05057290 */ /* 0x000fc4000fffe1ff */
[----:B------:R-:W-:Y:S02]  /*1210*/  UISETP.NE.AND UP5, UPT, UR22, 0x2, UPT ;  /* 0x000000021600788c */ /* 0x000fe4000bfa5270 */
[----:B------:R-:W-:Y:S02]  /*1220*/  UIMAD UR5, UR11, UR5, UR25 ;  /* 0x000000050b0572a4 */ /* 0x000fe4000f8e0219 */
[----:B------:R-:W-:Y:S02]  /*1230*/  UIADD3 UR4, UPT, UPT, -UR8, URZ, URZ ;  /* 0x000000ff08047290 */ /* 0x000fe4000fffe1ff */
[----:B------:R-:W-:Y:S02]  /*1240*/  ULOP3.LUT UR40, UR40, 0xc00, URZ, 0xc0, !UPT ;  /* 0x00000c0028287892 */ /* 0x000fe4000f8ec0ff */
[----:B---3--:R-:W-:Y:S01]  /*1250*/  UIMAD UR4, UR10, UR4, UR9 ;  /* 0x000000040a0472a4 */ /* 0x008fe2000f8e0209 */
[----:B------:R-:W-:Y:S01]  /*1260*/  IMAD.U32 R61, RZ, RZ, UR5 ;  /* 0x00000005ff3d7e24 */ /* 0x000fe2000f8e00ff */
[----:B------:R-:W-:-:S02]  /*1270*/  ULOP3.LUT UR39, UR39, 0x400, URZ, 0xc0, !UPT ;  /* 0x0000040027277892 */ /* 0x000fc4000f8ec0ff */
[----:B-1----:R-:W-:Y:S02]  /*1280*/  UISETP.GE.AND UP6, UPT, UR23, 0x1, UPT ;  /* 0x000000011700788c */ /* 0x002fe4000bfc6270 */
[----:B------:R-:W-:Y:S01]  /*1290*/  IMAD.U32 R60, RZ, RZ, UR4 ;  /* 0x00000004ff3c7e24 */ /* 0x000fe2000f8e00ff */
[----:B------:R-:W-:Y:S01]  /*12a0*/  UMOV UR26, UR9 ;  /* 0x00000009001a7c82 */ /* 0x000fe20008000000 */
[----:B------:R-:W-:Y:S01]  /*12b0*/  UMOV UR20, UR25 ;  /* 0x0000001900147c82 */ /* 0x000fe20008000000 */
[----:B------:R-:W-:Y:S01]  /*12c0*/  USHF.L.U32 UR37, UR37, UR7, URZ ;  /* 0x0000000725257299 */ /* 0x000fe200080006ff */
[----:B--2-4-:R-:W-:Y:S11]  /*12d0*/  BRA.U UP4, `(.L_x_17) ;  /* 0x0000000104b47547 */ /* 0x014ff6000b800000 */
[----:B------:R-:W-:Y:S02]  /*12e0*/  R2UR UR17, R60 ;  /* 0x000000003c1172ca */ /* 0x000fe400000e0000 */
[----:B------:R-:W-:-:S11]  /*12f0*/  R2UR UR18, R61 ;  /* 0x000000003d1272ca */ /* 0x000fd600000e0000 */
[----:B------:R-:W-:Y:S02]  /*1300*/  UISETP.NE.AND UP0, UPT, UR17, URZ, UPT ;  /* 0x000000ff1100728c */ /* 0x000fe4000bf05270 */
[----:B------:R-:W-:Y:S02]  /*1310*/  ULOP3.LUT UR4, UR18, 0x2, URZ, 0x3c, !UPT ;  /* 0x0000000212047892 */ /* 0x000fe4000f8e3cff */
[----:B------:R-:W-:Y:S02]  /*1320*/  UISETP.GT.U32.AND UP1, UPT, UR18, 0x1, UP0 ;  /* 0x000000011200788c */ /* 0x000fe40008724070 */
[----:B------:R-:W-:Y:S02]  /*1330*/  UISETP.NE.AND UP2, UPT, UR17, 0x1, UPT ;  /* 0x000000011100788c */ /* 0x000fe4000bf45270 */
[----:B------:R-:W-:Y:S02]  /*1340*/  UISETP.GT.U32.AND UP0, UPT, UR4, 0x1, UP0 ;  /* 0x000000010400788c */ /* 0x000fe40008704070 */
[----:B------:R-:W-:-:S02]  /*1350*/  USEL UR7, URZ, 0x1, UP1 ;  /* 0x00000001ff077887 */ /* 0x000fc40008800000 */
[----:B------:R-:W-:Y:S02]  /*1360*/  USEL UR8, URZ, 0x2, UP1 ;  /* 0x00000002ff087887 */ /* 0x000fe40008800000 */
[----:B------:R-:W-:Y:S02]  /*1370*/  UISETP.GT.U32.AND UP1, UPT, UR18, 0x1, UP2 ;  /* 0x000000011200788c */ /* 0x000fe40009724070 */
[----:B------:R-:W-:Y:S02]  /*1380*/  USEL UR12, URZ, 0x4, UP0 ;  /* 0x00000004ff0c7887 */ /* 0x000fe40008000000 */
[----:B------:R-:W-:Y:S02]  /*1390*/  USEL UR15, URZ, 0x8, UP0 ;  /* 0x00000008ff0f7887 */ /* 0x000fe40008000000 */
[----:B------:R-:W-:Y:S02]  /*13a0*/  UISETP.GT.U32.AND UP0, UPT, UR4, 0x1, UP2 ;  /* 0x000000010400788c */ /* 0x000fe40009704070 */
[----:B------:R-:W-:-:S02]  /*13b0*/  USEL UR6, URZ, 0x10, UP1 ;  /* 0x00000010ff067887 */ /* 0x000fc40008800000 */
[----:B------:R-:W-:Y:S02]  /*13c0*/  USEL UR11, URZ, 0x20, UP1 ;  /* 0x00000020ff0b7887 */ /* 0x000fe40008800000 */
[----:B------:R-:W-:Y:S02]  /*13d0*/  UISETP.NE.AND UP1, UPT, UR17, 0x2, UPT ;  /* 0x000000021100788c */ /* 0x000fe4000bf25270 */
[----:B------:R-:W-:Y:S02]  /*13e0*/  USEL UR14, URZ, 0x40, UP0 ;  /* 0x00000040ff0e7887 */ /* 0x000fe40008000000 */
[----:B------:R-:W-:Y:S02]  /*13f0*/  USEL UR16, URZ, 0x80, UP0 ;  /* 0x00000080ff107887 */ /* 0x000fe40008000000 */
[----:B------:R-:W-:Y:S02]  /*1400*/  UISETP.GT.U32.AND UP0, UPT, UR18, 0x1, UP1 ;  /* 0x000000011200788c */ /* 0x000fe40008f04070 */
[----:B------:R-:W-:-:S02]  /*1410*/  UISETP.NE.AND UP2, UPT, UR17, 0x3, UPT ;  /* 0x000000031100788c */ /* 0x000fc4000bf45270 */
[----:B------:R-:W-:Y:S02]  /*1420*/  USEL UR5, URZ, 0x100, UP0 ;  /* 0x00000100ff057887 */ /* 0x000fe40008000000 */
[----:B------:R-:W-:Y:S02]  /*1430*/  USEL UR10, URZ, 0x200, UP0 ;  /* 0x00000200ff0a7887 */ /* 0x000fe40008000000 */
[----:B------:R-:W-:Y:S02]  /*1440*/  UISETP.GT.U32.AND UP0, UPT, UR18, 0x1, UP2 ;  /* 0x000000011200788c */ /* 0x000fe40009704070 */
[----:B------:R-:W-:Y:S02]  /*1450*/  UIADD3 UR5, UPT, UPT, UR5, UR6, UR7 ;  /* 0x0000000605057290 */ /* 0x000fe4000fffe007 */
[----:B------:R-:W-:Y:S02]  /*1460*/  USEL UR9, URZ, 0x1000, UP0 ;  /* 0x00001000ff097887 */ /* 0x000fe40008000000 */
[----:B------:R-:W-:-:S02]  /*1470*/  USEL UR13, URZ, 0x2000, UP0 ;  /* 0x00002000ff0d7887 */ /* 0x000fc40008000000 */
[----:B------:R-:W-:Y:S02]  /*1480*/  UIADD3 UR5, UPT, UPT, UR8, UR9, UR5 ;  /* 0x0000000908057290 */ /* 0x000fe4000fffe005 */
[----:B------:R-:W-:Y:S02]  /*1490*/  UISETP.GT.U32.AND UP1, UPT, UR4, 0x1, UP1 ;  /* 0x000000010400788c */ /* 0x000fe40008f24070 */
[----:B------:R-:W-:Y:S02]  /*14a0*/  UIADD3 UR5, UPT, UPT, UR10, UR11, UR5 ;  /* 0x0000000b0a057290 */ /* 0x000fe4000fffe005 */
[----:B------:R-:W-:Y:S02]  /*14b0*/  UISETP.GT.U32.AND UP0, UPT, UR4, 0x1, UP2 ;  /* 0x000000010400788c */ /* 0x000fe40009704070 */
[----:B------:R-:W-:Y:S02]  /*14c0*/  USEL UR4, URZ, 0x400, UP1 ;  /* 0x00000400ff047887 */ /* 0x000fe40008800000 */
[----:B------:R-:W-:-:S02]  /*14d0*/  UIADD3 UR5, UPT, UPT, UR12, UR13, UR5 ;  /* 0x0000000d0c057290 */ /* 0x000fc4000fffe005 */
[----:B------:R-:W-:Y:S02]  /*14e0*/  USEL UR6, URZ, 0x4000, UP0 ;  /* 0x00004000ff067887 */ /* 0x000fe40008000000 */
[----:B------:R-:W-:Y:S02]  /*14f0*/  UIADD3 UR5, UPT, UPT, UR4, UR14, UR5 ;  /* 0x0000000e04057290 */ /* 0x000fe4000fffe005 */
[----:B------:R-:W-:Y:S02]  /*1500*/  USEL UR7, URZ, 0x800, UP1 ;  /* 0x00000800ff077887 */ /* 0x000fe40008800000 */
[----:B------:R-:W-:Y:S02]  /*1510*/  ULOP3.LUT UR4, UR18, 0xfffffffe, URZ, 0xc0, !UPT ;  /* 0xfffffffe12047892 */ /* 0x000fe4000f8ec0ff */
[----:B------:R-:W-:Y:S02]  /*1520*/  UIADD3 UR5, UPT, UPT, UR15, UR6, UR5 ;  /* 0x000000060f057290 */ /* 0x000fe4000fffe005 */
[----:B------:R-:W-:-:S02]  /*1530*/  ULEA UR4, UR17, UR4, 0x2 ;  /* 0x0000000411047291 */ /* 0x000fc4000f8e10ff */
[----:B------:R-:W-:Y:S02]  /*1540*/  USEL UR6, URZ, 0x8000, UP0 ;  /* 0x00008000ff067887 */ /* 0x000fe40008000000 */
[----:B------:R-:W-:-:S03]  /*1550*/  UIADD3 UR5, UPT, UPT, UR7, UR16, UR5 ;  /* 0x0000001007057290 */ /* 0x000fc6000fffe005 */
[----:B------:R-:W-:Y:S01]  /*1560*/  UMOV UR7, 0x3 ;  /* 0x0000000300077882 */ /* 0x000fe20000000000 */
[----:B------:R-:W-:Y:S02]  /*1570*/  UIADD3 UR5, UPT, UPT, UR5, UR6, URZ ;  /* 0x0000000605057290 */ /* 0x000fe4000fffe0ff */
[----:B------:R-:W-:-:S04]  /*1580*/  USHF.L.U32 UR4, UR7, UR4, URZ ;  /* 0x0000000407047299 */ /* 0x000fc800080006ff */
[----:B------:R-:W-:Y:S02]  /*1590*/  IMAD.U32 R3, RZ, RZ, UR5 ;  /* 0x00000005ff037e24 */ /* 0x000fe4000f8e00ff */
[----:B------:R-:W-:Y:S02]  /*15a0*/  IMAD.U32 R2, RZ, RZ, UR4 ;  /* 0x00000004ff027e24 */ /* 0x000fe4000f8e00ff */
.L_x_17:
[----:B------:R-:W-:Y:S05]  /*15b0*/  BRA.U !UP6, `(.L_x_18) ;  /* 0x000000010ed47547 */ /* 0x000fea000b800000 */
[----:B------:R-:W1:Y:S01]  /*15c0*/  LDCU.128 UR12, c[0x0][0xb10] ;  /* 0x00016200ff0c77ac */ /* 0x000e620008000c00 */
[----:B------:R-:W2:Y:S01]  /*15d0*/  LDCU UR6, c[0x0][0x370] ;  /* 0x00006e00ff0677ac */ /* 0x000ea20008000800 */
[----:B------:R-:W3:Y:S01]  /*15e0*/  LDCU UR5, c[0x0][0x374] ;  /* 0x00006e80ff0577ac */ /* 0x000ee20008000800 */
[----:B------:R-:W4:Y:S01]  /*15f0*/  LDCU UR24, c[0x0][0xb0c] ;  /* 0x00016180ff1877ac */ /* 0x000f220008000800 */
[----:B------:R-:W4:Y:S01]  /*1600*/  LDCU UR4, c[0x0][0xb20] ;  /* 0x00016400ff0477ac */ /* 0x000f220008000800 */
[----:B------:R-:W4:Y:S01]  /*1610*/  LDCU.64 UR8, c[0x0][0xb28] ;  /* 0x00016500ff0877ac */ /* 0x000f220008000a00 */
[----:B-1----:R-:W-:Y:S02]  /*1620*/  UISETP.NE.AND UP0, UPT, UR14, 0x1, UPT ;  /* 0x000000010e00788c */ /* 0x002fe4000bf05270 */
[----:B---3--:R-:W-:Y:S02]  /*1630*/  UIMAD.WIDE.U32 UR10, UR5, UR15, URZ ;  /* 0x0000000f050a72a5 */ /* 0x008fe4000f8e00ff */
[----:B--2---:R-:W-:-:S02]  /*1640*/  UIMAD.WIDE.U32 UR18, UR6, UR12, URZ ;  /* 0x0000000c061272a5 */ /* 0x004fc4000f8e00ff */
[----:B----4-:R-:W-:Y:S02]  /*1650*/  UISETP.NE.AND UP1, UPT, UR24, 0x1, UPT ;  /* 0x000000011800788c */ /* 0x010fe4000bf25270 */
[----:B------:R-:W-:Y:S01]  /*1660*/  UISETP.NE.AND UP2, UPT, UR23, 0x1, UPT ;  /* 0x000000011700788c */ /* 0x000fe2000bf45270 */
[----:B------:R-:W-:Y:S02]  /*1670*/  UMOV UR10, UR11 ;  /* 0x0000000b000a7c82 */ /* 0x000fe40008000000 */
[----:B------:R-:W-:Y:S01]  /*1680*/  UMOV UR18, UR19 ;  /* 0x0000001300127c82 */ /* 0x000fe20008000000 */
[----:B------:R-:W-:Y:S02]  /*1690*/  @UP0 USHF.R.U32.HI UR5, URZ, UR4, UR10 ;  /* 0x00000004ff050299 */ /* 0x000fe4000801160a */
[----:B------:R-:W-:Y:S02]  /*16a0*/  UIMAD.WIDE.U32 UR20, UR26, UR15, URZ ;  /* 0x0000000f1a1472a5 */ /* 0x000fe4000f8e00ff */
[----:B------:R-:W-:-:S02]  /*16b0*/  UIMAD.WIDE.U32 UR10, UR5, UR8, URZ ;  /* 0x00000008050a72a5 */ /* 0x000fc4000f8e00ff */
[----:B------:R-:W-:Y:S02]  /*16c0*/  @UP1 USHF.R.U32.HI UR6, URZ, UR13, UR18 ;  /* 0x0000000dff061299 */ /* 0x000fe40008011612 */
[----:B------:R-:W-:Y:S02]  /*16d0*/  UIMAD.WIDE.U32 UR16, UR25, UR12, URZ ;  /* 0x0000000c191072a5 */ /* 0x000fe4000f8e00ff */
[----:B------:R-:W-:Y:S01]  /*16e0*/  UIMAD.WIDE.U32 UR18, UR6, UR8, URZ ;  /* 0x00000008061272a5 */ /* 0x000fe2000f8e00ff */
[----:B------:R-:W-:Y:S01]  /*16f0*/  UMOV UR20, UR21 ;  /* 0x0000001500147c82 */ /* 0x000fe20008000000 */
[----:B------:R-:W-:Y:S01]  /*1700*/  UMOV UR10, UR11 ;  /* 0x0000000b000a7c82 */ /* 0x000fe20008000000 */
[----:B------:R-:W-:Y:S02]  /*1710*/  USHF.R.U32.HI UR20, URZ, UR4, UR20 ;  /* 0x00000004ff147299 */ /* 0x000fe40008011614 */
[----:B------:R-:W-:Y:S02]  /*1720*/  @UP2 USHF.R.U32.HI UR5, URZ, UR9, UR10 ;  /* 0x00000009ff052299 */ /* 0x000fe4000801160a */
[----:B------:R-:W-:Y:S01]  /*1730*/  UMOV UR7, UR19 ;  /* 0x0000001300077c82 */ /* 0x000fe20008000000 */
[----:B------:R-:W-:Y:S01]  /*1740*/  UMOV UR16, UR17 ;  /* 0x0000001100107c82 */ /* 0x000fe20008000000 */
[----:B------:R-:W-:-:S02]  /*1750*/  @UP2 USHF.R.U32.HI UR6, URZ, UR9, UR7 ;  /* 0x00000009ff062299 */ /* 0x000fc40008011607 */
[----:B------:R-:W-:Y:S02]  /*1760*/  USHF.R.U32.HI UR16, URZ, UR13, UR16 ;  /* 0x0000000dff107299 */ /* 0x000fe40008011610 */
[----:B------:R-:W-:Y:S02]  /*1770*/  USEL UR4, UR26, UR20, !UP0 ;  /* 0x000000141a047287 */ /* 0x000fe4000c000000 */
[----:B------:R-:W-:Y:S02]  /*1780*/  UIMAD UR7, UR5, UR23, URZ ;  /* 0x00000017050772a4 */ /* 0x000fe4000f8e02ff */
[----:B------:R-:W-:Y:S02]  /*1790*/  USEL UR5, UR25, UR16, !UP1 ;  /* 0x0000001019057287 */ /* 0x000fe4000c800000 */
[----:B------:R-:W-:Y:S02]  /*17a0*/  UIMAD UR12, UR6, UR23, URZ ;  /* 0x00000017060c72a4 */ /* 0x000fe4000f8e02ff */
[----:B------:R-:W-:-:S02]  /*17b0*/  UISETP.GE.AND UP0, UPT, UR4, UR7, UPT ;  /* 0x000000070400728c */ /* 0x000fc4000bf06270 */
[----:B------:R-:W-:Y:S02]  /*17c0*/  UIMAD.WIDE.U32 UR10, UR4, UR8, URZ ;  /* 0x00000008040a72a5 */ /* 0x000fe4000f8e00ff */
[----:B------:R-:W-:Y:S02]  /*17d0*/  UISETP.GE.OR UP0, UPT, UR5, UR12, UP0 ;  /* 0x0000000c0500728c */ /* 0x000fe40008706670 */
[----:B------:R-:W-:Y:S02]  /*17e0*/  UIMAD.WIDE.U32 UR12, UR5, UR8, URZ ;  /* 0x00000008050c72a5 */ /* 0x000fe4000f8e00ff */
[----:B------:R-:W-:Y:S01]  /*17f0*/  UIADD3 UR10, UPT, UPT, -UR4, URZ, URZ ;  /* 0x000000ff040a7290 */ /* 0x000fe2000fffe1ff */
[----:B------:R-:W-:Y:S01]  /*1800*/  UMOV UR8, UR11 ;  /* 0x0000000b00087c82 */ /* 0x000fe20008000000 */
[----:B------:R-:W-:Y:S02]  /*1810*/  UIADD3 UR20, UPT, UPT, -UR5, URZ, URZ ;  /* 0x000000ff05147290 */ /* 0x000fe4000fffe1ff */
[----:B------:R-:W-:-:S03]  /*1820*/  USHF.R.U32.HI UR8, URZ, UR9, UR8 ;  /* 0x00000009ff087299 */ /* 0x000fc60008011608 */
[----:B------:R-:W-:Y:S01]  /*1830*/  @!UP0 UMOV UR7, UR13 ;  /* 0x0000000d00078c82 */ /* 0x000fe20008000000 */
[----:B------:R-:W-:Y:S02]  /*1840*/  UIMAD UR26, UR14, UR10, UR26 ;  /* 0x0000000a0e1a72a4 */ /* 0x000fe4000f8e021a */
[----:B------:R-:W-:Y:S02]  /*1850*/  USEL UR8, UR4, UR8, !UP2 ;  /* 0x0000000804087287 */ /* 0x000fe4000d000000 */
[----:B------:R-:W-:Y:S02]  /*1860*/  @!UP0 USHF.R.U32.HI UR7, URZ, UR9, UR7 ;  /* 0x00000009ff078299 */ /* 0x000fe40008011607 */
[----:B------:R-:W-:Y:S02]  /*1870*/  UIADD3 UR9, UPT, UPT, -UR8, URZ, URZ ;  /* 0x000000ff08097290 */ /* 0x000fe4000fffe1ff */
[----:B------:R-:W-:Y:S02]  /*1880*/  @!UP0 USEL UR7, UR5, UR7, !UP2 ;  /* 0x0000000705078287 */ /* 0x000fe4000d000000 */
[----:B------:R-:W-:-:S02]  /*1890*/  UIMAD UR9, UR23, UR9, UR4 ;  /* 0x00000009170972a4 */ /* 0x000fc4000f8e0204 */
[----:B------:R-:W-:Y:S02]  /*18a0*/  @!UP0 UIADD3 UR8, UPT, UPT, UR8, -UR7, URZ ;  /* 0x8000000708088290 */ /* 0x000fe4000fffe0ff */
[----:B------:R-:W-:Y:S02]  /*18b0*/  @!UP0 UIMAD UR6, UR9, UR6, UR7 ;  /* 0x00000006090682a4 */ /* 0x000fe4000f8e0207 */
[----:B------:R-:W-:Y:S02]  /*18c0*/  @!UP0 UIMAD UR4, UR8, UR23, UR5 ;  /* 0x00000017080482a4 */ /* 0x000fe4000f8e0205 */
[----:B------:R-:W-:Y:S02]  /*18d0*/  UIMAD UR20, UR24, UR20, UR25 ;  /* 0x00000014181472a4 */ /* 0x000fe4000f8e0219 */
[----:B------:R-:W-:Y:S01]  /*18e0*/  UIMAD UR26, UR4, UR14, UR26 ;  /* 0x0000000e041a72a4 */ /* 0x000fe2000f8e021a */
[----:B------:R-:W-:Y:S02]  /*18f0*/  @!UP0 UMOV UR5, UR6 ;  /* 0x0000000600058c82 */ /* 0x000fe40008000000 */
[----:B------:R-:W-:-:S12]  /*1900*/  UIMAD UR20, UR5, UR24, UR20 ;  /* 0x00000018051472a4 */ /* 0x000fd8000f8e0214 */
.L_x_18:
[----:B------:R-:W-:-:S09]  /*1910*/  UISETP.NE.AND UP0, UPT, UR27, 0x1, UPT ;  /* 0x000000011b00788c */ /* 0x000fd2000bf05270 */
[----:B------:R-:W-:Y:S05]  /*1920*/  BRA.U UP0, `(.L_x_19) ;  /* 0x0000000100447547 */ /* 0x000fea000b800000 */
[----:B------:R-:W1:Y:S01]  /*1930*/  LDCU.128 UR8, c[0x0][0xb10] ;  /* 0x00016200ff0877ac */ /* 0x000e620008000c00 */
[----:B------:R-:W2:Y:S01]  /*1940*/  LDCU UR12, c[0x0][0xb0c] ;  /* 0x00016180ff0c77ac */ /* 0x000ea20008000800 */
[----:B------:R-:W3:Y:S01]  /*1950*/  LDCU UR13, c[0x0][0xb20] ;  /* 0x00016400ff0d77ac */ /* 0x000ee20008000800 */
[----:B-1----:R-:W-:Y:S02]  /*1960*/  UIMAD.WIDE.U32 UR6, UR20, UR8, URZ ;  /* 0x00000008140672a5 */ /* 0x002fe4000f8e00ff */
[----:B------:R-:W-:Y:S02]  /*1970*/  UIMAD.WIDE.U32 UR4, UR26, UR11, URZ ;  /* 0x0000000b1a0472a5 */ /* 0x000fe4000f8e00ff */
[----:B--2---:R-:W-:Y:S02]  /*1980*/  UISETP.NE.AND UP1, UPT, UR12, 0x1, UPT ;  /* 0x000000010c00788c */ /* 0x004fe4000bf25270 */
[----:B------:R-:W-:Y:S01]  /*1990*/  UISETP.NE.AND UP0, UPT, UR10, 0x1, UPT ;  /* 0x000000010a00788c */ /* 0x000fe2000bf05270 */
[----:B------:R-:W-:-:S02]  /*19a0*/  UMOV UR6, UR7 ;  /* 0x0000000700067c82 */ /* 0x000fc40008000000 */
[----:B------:R-:W-:Y:S01]  /*19b0*/  UMOV UR4, UR5 ;  /* 0x0000000500047c82 */ /* 0x000fe20008000000 */
[----:B------:R-:W-:Y:S02]  /*19c0*/  USHF.R.U32.HI UR9, URZ, UR9, UR6 ;  /* 0x00000009ff097299 */ /* 0x000fe40008011606 */
[----:B---3--:R-:W-:Y:S02]  /*19d0*/  USHF.R.U32.HI UR4, URZ, UR13, UR4 ;  /* 0x0000000dff047299 */ /* 0x008fe40008011604 */
[----:B------:R-:W-:Y:S02]  /*19e0*/  USEL UR5, UR20, UR9, !UP1 ;  /* 0x0000000914057287 */ /* 0x000fe4000c800000 */
[----:B------:R-:W-:-:S04]  /*19f0*/  USEL UR4, UR26, UR4, !UP0 ;  /* 0x000000041a047287 */ /* 0x000fc8000c000000 */
[----:B------:R-:W-:Y:S02]  /*1a00*/  UIADD3 UR6, UPT, UPT, -UR4, UR5, URZ ;  /* 0x0000000504067290 */ /* 0x000fe4000fffe1ff */
[----:B------:R-:W-:Y:S02]  /*1a10*/  UIADD3 UR4, UPT, UPT, UR4, -UR5, URZ ;  /* 0x8000000504047290 */ /* 0x000fe4000fffe0ff */
[----:B------:R-:W-:Y:S02]  /*1a20*/  UIMAD UR26, UR6, UR10, UR26 ;  /* 0x0000000a061a72a4 */ /* 0x000fe4000f8e021a */
[----:B------:R-:W-:-:S12]  /*1a30*/  UIMAD UR20, UR4, UR12, UR20 ;  /* 0x0000000c041472a4 */ /* 0x000fd8000f8e0214 */
.L_x_19:
[----:B------:R-:W-:-:S09]  /*1a40*/  UISETP.EQ.U32.AND UP0, UPT, UR28, 0x1, UPT ;  /* 0x000000011c00788c */ /* 0x000fd2000bf02070 */
[----:B------:R-:W-:Y:S05]  /*1a50*/  BRA.U !UP0, `(.L_x_20) ;  /* 0x00000001080c7547 */ /* 0x000fea000b800000 */
[----:B------:R-:W-:Y:S01]  /*1a60*/  UCGABAR_WAIT ;  /* 0x0000000000007dc7 */ /* 0x000fe20008000000 */
[----:B------:R-:W-:Y:S01]  /*1a70*/  CCTL.IVALL ;  /* 0x00000000ff00798f */ /* 0x000fe20002000000 */
[----:B------:R-:W-:Y:S05]  /*1a80*/  BRA `(.L_x_21) ;  /* 0x0000000000047947 */ /* 0x000fea0003800000 */
.L_x_20:
[----:B------:R-:W-:Y:S06]  /*1a90*/  BAR.SYNC.DEFER_BLOCKING 0x0 ;  /* 0x0000000000007b1d */ /* 0x000fec0000010000 */
.L_x_21:
[----:B------:R-:W-:Y:S05]  /*1aa0*/  BRA.U UP5, `(.L_x_22) ;  /* 0x0000001905247547 */ /* 0x000fea000b800000 */
[----:B------:R-:W1:Y:S01]  /*1ab0*/  LDCU UR6, c[0x0][0x38c] ;  /* 0x00007180ff0677ac */ /* 0x000e620008000800 */
[----:B------:R-:W-:Y:S01]  /*1ac0*/  PLOP3.LUT P2, PT, PT, PT, UP3, 0x80, 0x8 ;  /* 0x000000000008781c */ /* 0x000fe20003f4f038 */
[----:B------:R-:W-:Y:S01]  /*1ad0*/  IMAD.MOV.U32 R12, RZ, RZ, 0x1 ;  /* 0x00000001ff0c7424 */ /* 0x000fe200078e00ff */
[----:B------:R-:W-:Y:S01]  /*1ae0*/  ISETP.NE.AND P3, PT, R0, RZ, P4 ;  /* 0x000000ff0000720c */ /* 0x000fe20002765270 */
[----:B------:R-:W-:Y:S01]  /*1af0*/  USHF.L.U32 UR7, UR25, 0x5, URZ ;  /* 0x0000000519077899 */ /* 0x000fe200080006ff */
[----:B------:R-:W-:Y:S01]  /*1b00*/  PLOP3.LUT P2, PT, P2, PT, PT, 0x8, 0x80 ;  /* 0x000000000080781c */ /* 0x000fe2000174e170 */
[----:B------:R-:W-:Y:S01]  /*1b10*/  USHF.L.U32 UR8, UR25, 0x6, URZ ;  /* 0x0000000619087899 */ /* 0x000fe200080006ff */
[----:B------:R-:W-:Y:S01]  /*1b20*/  CS2R R10, SRZ ;  /* 0x00000000000a7805 */ /* 0x000fe2000001ff00 */
[----:B------:R-:W-:Y:S01]  /*1b30*/  UISETP.NE.AND UP1, UPT, UR22, URZ, UPT ;  /* 0x000000ff1600728c */ /* 0x000fe2000bf25270 */
[----:B------:R-:W-:Y:S01]  /*1b40*/  IMAD.MOV.U32 R9, RZ, RZ, RZ ;  /* 0x000000ffff097224 */ /* 0x000fe200078e00ff */
[----:B------:R-:W2:Y:S01]  /*1b50*/  LDCU UR50, c[0x0][0x370] ;  /* 0x00006e00ff3277ac */ /* 0x000ea20008000800 */
[----:B------:R-:W-:Y:S01]  /*1b60*/  IMAD.MOV.U32 R8, RZ, RZ, 0x1 ;  /* 0x00000001ff087424 */ /* 0x000fe200078e00ff */
[----:B------:R-:W-:Y:S01]  /*1b70*/  USEL UR38, UR41, 0x2, UP1 ;  /* 0x0000000229267887 */ /* 0x000fe20008800000 */
[----:B------:R-:W3:Y:S01]  /*1b80*/  LDCU.64 UR46, c[0x0][0x348] ;  /* 0x00006900ff2e77ac */ /* 0x000ee20008000a00 */
[----:B-1----:R-:W-:-:S02]  /*1b90*/  UIADD3 UR5, UPT, UPT, UR6, 0x7f, URZ ;  /* 0x0000007f06057890 */ /* 0x002fc4000fffe0ff */
[----:B------:R-:W-:Y:S02]  /*1ba0*/  UIADD3 UR58, UPT, UPT, UR6, 0xfe, URZ ;  /* 0x000000fe063a7890 */ /* 0x000fe4000fffe0ff */
[----:B------:R-:W-:Y:S01]  /*1bb0*/  USHF.R.S32.HI UR4, URZ, 0x1f, UR5 ;  /* 0x0000001fff047899 */ /* 0x000fe20008011405 */
[----:B------:R-:W1:Y:S03]  /*1bc0*/  LDCU UR49, c[0x0][0x374] ;  /* 0x00006e80ff3177ac */ /* 0x000e660008000800 */
[----:B------:R-:W-:Y:S02]  /*1bd0*/  ULEA.HI UR4, UR4, UR5, URZ, 0x7 ;  /* 0x0000000504047291 */ /* 0x000fe4000f8f38ff */
[----:B------:R-:W-:Y:S02]  /*1be0*/  UIADD3 UR5, UPT, UPT, UR6, -0x1, URZ ;  /* 0xffffffff06057890 */ /* 0x000fe4000fffe0ff */
[----:B------:R-:W-:-:S02]  /*1bf0*/  USHF.R.S32.HI UR52, URZ, 0x7, UR4 ;  /* 0x00000007ff347899 */ /* 0x000fc40008011404 */
[----:B------:R-:W-:Y:S02]  /*1c00*/  UISETP.GE.U32.AND UP2, UPT, UR5, -0xff, UPT ;  /* 0xffffff010500788c */ /* 0x000fe4000bf46070 */
[----:B------:R-:W-:Y:S02]  /*1c10*/  UISETP.LT.U32.AND UP0, UPT, UR52, 0x8, UPT ;  /* 0x000000083400788c */ /* 0x000fe4000bf01070 */
[----:B------:R-:W-:Y:S02]  /*1c20*/  ULOP3.LUT UR6, UR7, 0x20, URZ, 0xc0, !UPT ;  /* 0x0000002007067892 */ /* 0x000fe4000f8ec0ff */
[----:B------:R-:W-:Y:S02]  /*1c30*/  USEL UR51, UR52, 0x8, UP0 ;  /* 0x0000000834337887 */ /* 0x000fe40008000000 */
[----:B------:R-:W-:Y:S02]  /*1c40*/  ULOP3.LUT UR5, UR8, 0x40, URZ, 0xc0, !UPT ;  /* 0x0000004008057892 */ /* 0x000fe4000f8ec0ff */
[----:B------:R-:W-:-:S02]  /*1c50*/  UIADD3 UR4, UPT, UPT, UR51, -0x1, URZ ;  /* 0xffffffff33047890 */ /* 0x000fc4000fffe0ff */
[----:B------:R-:W-:Y:S02]  /*1c60*/  @UP2 UIADD3 UR4, UPT, UPT, UR51, URZ, URZ ;  /* 0x000000ff33042290 */ /* 0x000fe4000fffe0ff */
[----:B------:R-:W-:Y:S02]  /*1c70*/  ULEA UR57, UR57, UR6, 0x4 ;  /* 0x0000000639397291 */ /* 0x000fe4000f8e20ff */
[----:B------:R-:W-:Y:S02]  /*1c80*/  ULEA UR54, UR54, UR5, 0x4 ;  /* 0x0000000536367291 */ /* 0x000fe4000f8e20ff */
[----:B------:R-:W-:Y:S02]  /*1c90*/  UIADD3 UR56, UPT, UPT, UR52, -UR51, URZ ;  /* 0x8000003334387290 */ /* 0x000fe4000fffe0ff */
[----:B------:R-:W-:Y:S02]  /*1ca0*/  UIADD3 UR41, UPT, UPT, UR4, 0x1, URZ ;  /* 0x0000000104297890 */ /* 0x000fe4000fffe0ff */
[----:B------:R-:W-:Y:S01]  /*1cb0*/  UIADD3 UR53, UPT, UPT, -UR4, URZ, URZ ;  /* 0x000000ff04357290 */ /* 0x000fe2000fffe1ff */
[----:B-123--:R-:W-:-:S11]  /*1cc0*/  UMOV UR29, URZ ;  /* 0x000000ff001d7c82 */ /* 0x00efd60008000000 */
.L_x_46:
[----:B------:R-:W-:Y:S01]  /*1cd0*/  UISETP.NE.AND UP0, UPT, UR55, URZ, UPT ;  /* 0x000000ff3700728c */ /* 0x000fe2000bf05270 */
[----:B-1----:R-:W1:Y:S08]  /*1ce0*/  S2UR UR55, SR_CgaCtaId ;  /* 0x00000000003779c3 */ /* 0x002e700000008800 */
[----:B---3--:R-:W-:Y:S05]  /*1cf0*/  BRA.U UP0, `(.L_x_23) ;  /* 0x0000000100347547 */ /* 0x008fea000b800000 */
[----:B------:R-:W2:Y:S01]  /*1d00*/  S2R R0, SR_CgaCtaId ;  /* 0x0000000000007919 */ /* 0x000ea20000008800 */
[----:B------:R-:W-:Y:S02]  /*1d10*/  MOV R3, 0x400 ;  /* 0x0000040000037802 */ /* 0x000fe40000000f00 */
[----:B------:R-:W-:Y:S02]  /*1d20*/  SHF.L.U32 R2, R8, 0x1f, RZ ;  /* 0x0000001f08027819 */ /* 0x000fe400000006ff */
[----:B--2---:R-:W-:-:S05]  /*1d30*/  LEA R0, R0, R3, 0x18 ;  /* 0x0000000300007211 */ /* 0x004fca00078ec0ff */
[----:B------:R-:W-:-:S04]  /*1d40*/  IMAD R3, R9, 0x8, R0 ;  /* 0x0000000809037824 */ /* 0x000fc800078e0200 */
[----:B------:R-:W2:Y:S02]  /*1d50*/  SYNCS.PHASECHK.TRANS64.TRYWAIT P0, [R3+URZ+0x130], R2 ;  /* 0x00013002030075a7 */ /* 0x000ea400080011ff */
[----:B--2---:R-:W-:Y:S05]  /*1d60*/  @!P0 BRA `(.L_x_24) ;  /* 0x0000006800048947 */ /* 0x004fea0003800000 */
.L_x_141:
[----:B------:R-:W-:Y:S01]  /*1d70*/  VIADD R9, R9, 0x1 ;  /* 0x0000000109097836 */ /* 0x000fe20000000000 */
[----:B------:R2:W-:Y:S04]  /*1d80*/  SYNCS.ARRIVE.TRANS64.A1T0 RZ, [R3+URZ+0x120], RZ ;  /* 0x000120ff03ff79a7 */ /* 0x0005e800081000ff */
[----:B------:R-:W-:-:S04]  /*1d90*/  ISETP.NE.AND P0, PT, R9, 0x2, PT ;  /* 0x000000020900780c */ /* 0x000fc80003f05270 */
[----:B------:R-:W-:Y:S02]  /*1da0*/  SEL R9, R9, RZ, P0 ;  /* 0x000000ff09097207 */ /* 0x000fe40000000000 */
[----:B--2---:R-:W-:-:S04]  /*1db0*/  SEL R3, RZ, 0x1, P0 ;  /* 0x00000001ff037807 */ /* 0x004fc80000000000 */
[----:B------:R-:W-:Y:S02]  /*1dc0*/  LOP3.LUT R8, R8, R3, RZ, 0x3c, !PT ;  /* 0x0000000308087212 */ /* 0x000fe400078e3cff */
.L_x_23:
[----:B------:R-:W-:Y:S01]  /*1dd0*/  UMOV UR21, 0x400 ;  /* 0x0000040000157882 */ /* 0x000fe20000000000 */
[----:B------:R-:W-:Y:S01]  /*1de0*/  SHF.L.U32 R0, R12, 0x1f, RZ ;  /* 0x0000001f0c007819 */ /* 0x000fe200000006ff */
[----:B-1----:R-:W-:Y:S02]  /*1df0*/  ULEA UR21, UR55, UR21, 0x18 ;  /* 0x0000001537157291 */ /* 0x002fe4000f8ec0ff */
[----:B------:R-:W-:Y:S02]  /*1e00*/  UISETP.GE.U32.AND UP0, UPT, UR58, 0xff, UPT ;  /* 0x000000ff3a00788c */ /* 0x000fe4000bf06070 */
[----:B------:R-:W-:Y:S02]  /*1e10*/  ULEA UR4, UR29, UR21, 0x3 ;  /* 0x000000151d047291 */ /* 0x000fe4000f8e18ff */
[----:B------:R-:W-:Y:S01]  /*1e20*/  ULEA UR19, UR26, UR57, 0x6 ;  /* 0x000000391a137291 */ /* 0x000fe2000f8e30ff */
[----:B------:R-:W-:-:S06]  /*1e30*/  UMOV UR13, URZ ;  /* 0x000000ff000d7c82 */ /* 0x000fcc0008000000 */
[----:B------:R1:W2:Y:S01]  /*1e40*/  SYNCS.PHASECHK.TRANS64.TRYWAIT P1, [UR4+0x40], R0 ;  /* 0x00004000ff0075a7 */ /* 0x0002a20008021104 */
[----:B------:R-:W-:-:S04]  /*1e50*/  ULEA.HI UR4, UR20, UR20, URZ, 0x1 ;  /* 0x0000001414047291 */ /* 0x000fc8000f8f08ff */
[----:B------:R-:W-:-:S04]  /*1e60*/  USHF.L.U32 UR4, UR4, 0x6, URZ ;  /* 0x0000000604047899 */ /* 0x000fc800080006ff */
[----:B------:R-:W-:-:S04]  /*1e70*/  ULOP3.LUT UR35, UR4, 0xffffff80, URZ, 0xc0, !UPT ;  /* 0xffffff8004237892 */ /* 0x000fc8000f8ec0ff */
[----:B------:R-:W-:Y:S01]  /*1e80*/  UIADD3 UR35, UPT, UPT, UR54, UR35, URZ ;  /* 0x0000002336237290 */ /* 0x000fe2000fffe0ff */
[----:B------:R-:W-:Y:S11]  /*1e90*/  BRA.U !UP0, `(.L_x_25) ;  /* 0x0000000508187547 */ /* 0x000ff6000b800000 */
[----:B------:R-:W-:Y:S01]  /*1ea0*/  UMOV UR30, UR53 ;  /* 0x00000035001e7c82 */ /* 0x000fe20008000000 */
[----:B------:R-:W-:Y:S01]  /*1eb0*/  UMOV UR6, UR29 ;  /* 0x0000001d00067c82 */ /* 0x000fe20008000000 */
[----:B------:R-:W-:-:S05]  /*1ec0*/  UMOV UR26, 0x40 ;  /* 0x00000040001a7882 */ /* 0x000fca0000000000 */
.L_x_33:
[----:B------:R-:W-:Y:S01]  /*1ed0*/  ULEA UR5, UR6, UR21, 0x3 ;  /* 0x0000001506057291 */ /* 0x000fe2000f8e18ff */
[----:B--2---:R-:W-:Y:S01]  /*1ee0*/  @P4 MOV R2, 0xc000 ;  /* 0x0000c00000024802 */ /* 0x004fe20000000f00 */
[----:B--23--:R-:W-:Y:S10]  /*1ef0*/  @P1 BRA `(.L_x_26) ;  /* 0x00000000000c1947 */ /* 0x00cff40003800000 */
[----:B------:R-:W-:-:S04]  /*1f00*/  SHF.L.U32 R3, R12, 0x1f, RZ ;  /* 0x0000001f0c037819 */ /* 0x000fc800000006ff */
[----:B------:R-:W2:Y:S02]  /*1f10*/  SYNCS.PHASECHK.TRANS64.TRYWAIT P0, [UR5+0x40], R3 ;  /* 0x00004003ff0075a7 */ /* 0x000ea40008001105 */
[----:B--2---:R-:W-:Y:S05]  /*1f20*/  @!P0 BRA `(.L_x_27) ;  /* 0x0000006400a88947 */ /* 0x004fea0003800000 */
.L_x_26:
[----:B------:R2:W-:Y:S01]  /*1f30*/  @P4 SYNCS.ARRIVE.TRANS64 RZ, [UR5], R2 ;  /* 0x00000002ffff49a7 */ /* 0x0005e20008000005 */
[----:B------:R-:W-:Y:S02]  /*1f40*/  ULOP3.LUT UR4, UR38, 0x2, URZ, 0xfc, !UPT ;  /* 0x0000000226047892 */ /* 0x000fe4000f8efcff */
[----:B------:R-:W-:Y:S02]  /*1f50*/  UIADD3 UR30, UPT, UPT, UR30, 0x1, URZ ;  /* 0x000000011e1e7890 */ /* 0x000fe4000fffe0ff */
[----:B------:R-:W-:Y:S02]  /*1f60*/  UISETP.NE.AND UP0, UPT, UR4, 0x2, UPT ;  /* 0x000000020400788c */ /* 0x000fe4000bf05270 */
[----:B------:R-:W-:-:S07]  /*1f70*/  UISETP.NE.AND UP2, UPT, UR30, 0x1, UPT ;  /* 0x000000011e00788c */ /* 0x000fce000bf45270 */
[----:B------:R-:W-:Y:S05]  /*1f80*/  BRA.U UP0, `(.L_x_28) ;  /* 0x0000000100047547 */ /* 0x000fea000b800000 */
[----:B------:R-:W-:Y:S05]  /*1f90*/  BPT.TRAP 0x1 ;  /* 0x000000040000795c */ /* 0x000fea0000300000 */
.L_x_28:
[----:B------:R-:W-:Y:S04]  /*1fa0*/  BSSY.RECONVERGENT B0, `(.L_x_29) ;  /* 0x0000003000007945 */ /* 0x000fe80003800200 */
[----:B------:R-:W-:Y:S05]  /*1fb0*/  @!P3 BRA `(.L_x_30) ;  /* 0x000000000004b947 */ /* 0x000fea0003800000 */
[----:B------:R-:W-:Y:S05]  /*1fc0*/  BPT.TRAP 0x1 ;  /* 0x000000040000795c */ /* 0x000fea0000300000 */
.L_x_30:
[----:B------:R-:W-:Y:S05]  /*1fd0*/  BSYNC.RECONVERGENT B0 ;  /* 0x0000000000007941 */ /* 0x000fea0003800200 */
.L_x_29:
[----:B------:R-:W-:Y:S01]  /*1fe0*/  UIADD3 UR4, UPT, UPT, UR6, 0x1, URZ ;  /* 0x0000000106047890 */ /* 0x000fe2000fffe0ff */
[----:B------:R-:W-:Y:S01]  /*1ff0*/  BSSY.RECONVERGENT B0, `(.L_x_31) ;  /* 0x000002c000007945 */ /* 0x000fe20003800200 */
[----:B------:R-:W-:Y:S02]  /*2000*/  ELECT P0, URZ, PT ;  /* 0x0000000000ff782f */ /* 0x000fe40003800000 */
[----:B------:R-:W-:-:S04]  /*2010*/  UISETP.NE.AND UP0, UPT, UR4, 0x8, UPT ;  /* 0x000000080400788c */ /* 0x000fc8000bf05270 */
[----:B------:R-:W-:Y:S02]  /*2020*/  USEL UR7, URZ, 0x1, UP0 ;  /* 0x00000001ff077887 */ /* 0x000fe40008000000 */
[----:B------:R-:W-:-:S04]  /*2030*/  USEL UR29, UR4, URZ, UP0 ;  /* 0x000000ff041d7287 */ /* 0x000fc80008000000 */
[----:B------:R-:W-:Y:S01]  /*2040*/  ULEA UR4, UR29, UR21, 0x3 ;  /* 0x000000151d047291 */ /* 0x000fe2000f8e18ff */
[----:B------:R-:W-:-:S04]  /*2050*/  LOP3.LUT R12, R12, UR7, RZ, 0x3c, !PT ;  /* 0x000000070c0c7c12 */ /* 0x000fc8000f8e3cff */
[----:B-1----:R-:W-:-:S04]  /*2060*/  SHF.L.U32 R0, R12, 0x1f, RZ ;  /* 0x0000001f0c007819 */ /* 0x002fc800000006ff */
[----:B------:R1:W3:Y:S01]  /*2070*/  SYNCS.PHASECHK.TRANS64.TRYWAIT P1, [UR4+0x40], R0 ;  /* 0x00004000ff0075a7 */ /* 0x0002e20008021104 */
[----:B------:R-:W-:Y:S05]  /*2080*/  @!P0 BRA `(.L_x_32) ;  /* 0x0000000000888947 */ /* 0x000fea0003800000 */
[----:B------:R-:W-:Y:S02]  /*2090*/  USHF.L.U32 UR4, UR6, 0xd, URZ ;  /* 0x0000000d06047899 */ /* 0x000fe400080006ff */
[----:B------:R-:W-:Y:S02]  /*20a0*/  UIADD3 UR22, UP1, UPT, UR46, 0x80, URZ ;  /* 0x000000802e167890 */ /* 0x000fe4000ff3e0ff */
[----:B------:R-:W-:Y:S02]  /*20b0*/  ULOP3.LUT UR24, UR4, UR40, URZ, 0xfc, !UPT ;  /* 0x0000002804187292 */ /* 0x000fe4000f8efcff */
[----:B------:R-:W-:Y:S02]  /*20c0*/  ULEA UR8, UR39, UR4, 0x1 ;  /* 0x0000000427087291 */ /* 0x000fe4000f8e08ff */
[----:B------:R-:W-:Y:S02]  /*20d0*/  ULEA UR24, UR24, UR21, 0x1 ;  /* 0x0000001518187291 */ /* 0x000fe4000f8e08ff */
[----:B------:R-:W-:-:S02]  /*20e0*/  UIADD3 UR14, UP0, UPT, UR46, 0x180, URZ ;  /* 0x000001802e0e7890 */ /* 0x000fc4000ff1e0ff */
[----:B------:R-:W-:Y:S02]  /*20f0*/  UIADD3 UR8, UPT, UPT, UR21, UR8, URZ ;  /* 0x0000000815087290 */ /* 0x000fe4000fffe0ff */
[----:B------:R-:W-:Y:S02]  /*2100*/  UIADD3 UR34, UPT, UPT, UR26, -0x40, URZ ;  /* 0xffffffc01a227890 */ /* 0x000fe4000fffe0ff */
[----:B------:R-:W-:Y:S02]  /*2110*/  ULOP3.LUT UR33, UR5, 0xfefffff8, URZ, 0xc0, !UPT ;  /* 0xfefffff805217892 */ /* 0x000fe4000f8ec0ff */
[----:B------:R-:W-:Y:S02]  /*2120*/  UIADD3.X UR23, UPT, UPT, URZ, UR47, URZ, UP1, !UPT ;  /* 0x0000002fff177290 */ /* 0x000fe40008ffe4ff */
[----:B------:R-:W-:Y:S02]  /*2130*/  UIADD3 UR32, UPT, UPT, UR24, 0x3300, URZ ;  /* 0x0000330018207890 */ /* 0x000fe4000fffe0ff */
[----:B------:R-:W-:-:S02]  /*2140*/  UPRMT UR7, URZ, 0x5410, UR37 ;  /* 0x00005410ff077896 */ /* 0x000fc40008000025 */
[----:B------:R-:W-:Y:S02]  /*2150*/  UIADD3 UR24, UPT, UPT, UR24, 0x5300, URZ ;  /* 0x0000530018187890 */ /* 0x000fe4000fffe0ff */
[----:B------:R-:W-:Y:S02]  /*2160*/  UIADD3.X UR15, UPT, UPT, URZ, UR47, URZ, UP0, !UPT ;  /* 0x0000002fff0f7290 */ /* 0x000fe400087fe4ff */
[----:B------:R-:W-:Y:S02]  /*2170*/  UIADD3 UR16, UPT, UPT, UR8, 0x23300, URZ ;  /* 0x0002330008107890 */ /* 0x000fe4000fffe0ff */
[----:B------:R-:W-:Y:S02]  /*2180*/  UPRMT UR4, URZ, 0x5410, UR31 ;  /* 0x00005410ff047896 */ /* 0x000fe4000800001f */
[----:B------:R-:W-:Y:S01]  /*2190*/  UIADD3 UR8, UPT, UPT, UR8, 0x24300, URZ ;  /* 0x0002430008087890 */ /* 0x000fe2000fffe0ff */
[----:B------:R-:W-:Y:S01]  /*21a0*/  UMOV UR44, 0x0 ;  /* 0x00000000002c7882 */ /* 0x000fe20000000000 */
[----:B------:R-:W-:Y:S01]  /*21b0*/  UMOV UR45, 0x10000000 ;  /* 0x10000000002d7882 */ /* 0x000fe20000000000 */
[----:B------:R-:W-:Y:S01]  /*21c0*/  UMOV UR27, UR35 ;  /* 0x00000023001b7c82 */ /* 0x000fe20008000000 */
[----:B------:R-:W-:Y:S01]  /*21d0*/  UMOV UR28, UR36 ;  /* 0x00000024001c7c82 */ /* 0x000fe20008000000 */
[----:B------:R-:W-:Y:S01]  /*21e0*/  UMOV UR25, UR33 ;  /* 0x0000002100197c82 */ /* 0x000fe20008000000 */
[----:B------:R-:W-:Y:S01]  /*21f0*/  UMOV UR20, UR36 ;  /* 0x0000002400147c82 */ /* 0x000fe20008000000 */
[----:B------:R-:W-:Y:S01]  /*2200*/  UMOV UR17, UR33 ;  /* 0x0000002100117c82 */ /* 0x000fe20008000000 */
[----:B------:R-:W-:Y:S01]  /*2210*/  UMOV UR18, UR34 ;  /* 0x0000002200127c82 */ /* 0x000fe20008000000 */
[----:B------:R4:W-:Y:S01]  /*2220*/  UTMALDG.3D.MULTICAST.2CTA [UR32], [UR22], UR7, desc[UR44] ;  /* 0x00002c20160073b4 */ /* 0x0009e20008211807 */
[----:B------:R-:W-:Y:S01]  /*2230*/  UMOV UR10, UR26 ;  /* 0x0000001a000a7c82 */ /* 0x000fe20008000000 */
[----:B------:R-:W-:Y:S01]  /*2240*/  UMOV UR11, UR19 ;  /* 0x00000013000b7c82 */ /* 0x000fe20008000000 */
[----:B------:R-:W-:Y:S01]  /*2250*/  UMOV UR12, UR36 ;  /* 0x00000024000c7c82 */ /* 0x000fe20008000000 */
[----:B------:R-:W-:Y:S01]  /*2260*/  UMOV UR9, UR33 ;  /* 0x0000002100097c82 */ /* 0x000fe20008000000 */
[----:B------:R4:W-:Y:S01]  /*2270*/  UTMALDG.3D.MULTICAST.2CTA [UR24], [UR22], UR7, desc[UR44] ;  /* 0x00002c18160073b4 */ /* 0x0009e20008211807 */
[----:B------:R4:W-:Y:S01]  /*2280*/  UTMALDG.3D.MULTICAST.2CTA [UR16], [UR14], UR4, desc[UR44] ;  /* 0x00002c100e0073b4 */ /* 0x0009e20008211804 */
[----:B------:R4:W-:Y:S02]  /*2290*/  UTMALDG.3D.MULTICAST.2CTA [UR8], [UR14], UR4, desc[UR44] ;  /* 0x00002c080e0073b4 */ /* 0x0009e40008211804 */
[----:B----4-:R-:W-:Y:S01]  /*22a0*/  NOP ;  /* 0x0000000000007918 */ /* 0x010fe20000000000 */
.L_x_32:
[----:B------:R-:W-:Y:S05]  /*22b0*/  BSYNC.RECONVERGENT B0 ;  /* 0x0000000000007941 */ /* 0x000fea0003800200 */
.L_x_31:
[----:B------:R-:W-:Y:S01]  /*22c0*/  UIADD3 UR26, UPT, UPT, UR26, 0x80, URZ ;  /* 0x000000801a1a7890 */ /* 0x000fe2000fffe0ff */
[----:B------:R-:W-:Y:S01]  /*22d0*/  UMOV UR6, UR29 ;  /* 0x0000001d00067c82 */ /* 0x000fe20008000000 */
[----:B------:R-:W-:Y:S01]  /*22e0*/  UMOV UR13, UR41 ;  /* 0x00000029000d7c82 */ /* 0x000fe20008000000 */
[----:B------:R-:W-:Y:S09]  /*22f0*/  BRA.U UP2, `(.L_x_33) ;  /* 0xfffffff902f47547 */ /* 0x000ff2000b83ffff */
.L_x_25:
[----:B------:R-:W-:Y:S01]  /*2300*/  ULEA UR4, UR29, UR21, 0x3 ;  /* 0x000000151d047291 */ /* 0x000fe2000f8e18ff */
[----:B-1----:R-:W-:Y:S01]  /*2310*/  SHF.L.U32 R0, R12, 0x1f, RZ ;  /* 0x0000001f0c007819 */ /* 0x002fe200000006ff */
[----:B------:R-:W-:Y:S01]  /*2320*/  @!P2 SYNCS.ARRIVE.TRANS64.A1T0 RZ, [UR21+0xb8], RZ ;  /* 0x0000b8ffffffa9a7 */ /* 0x000fe20008100015 */
[----:B------:R-:W-:-:S06]  /*2330*/  UISETP.GT.AND UP0, UPT, UR52, UR51, UPT ;  /* 0x000000333400728c */ /* 0x000fcc000bf04270 */
[----:B--23--:R1:W2:Y:S03]  /*2340*/  SYNCS.PHASECHK.TRANS64.TRYWAIT P1, [UR4+0x40], R0 ;  /* 0x00004000ff0075a7 */ /* 0x00c2a60008021104 */
[----:B------:R-:W-:Y:S05]  /*2350*/  BRA.U !UP0, `(.L_x_34) ;  /* 0x0000000508107547 */ /* 0x000fea000b800000 */
[----:B------:R-:W-:Y:S01]  /*2360*/  UIADD3 UR30, UPT, UPT, UR56, UR13, URZ ;  /* 0x0000000d381e7290 */ /* 0x000fe2000fffe0ff */
[----:B------:R-:W-:-:S11]  /*2370*/  UMOV UR7, UR29 ;  /* 0x0000001d00077c82 */ /* 0x000fd60008000000 */
.L_x_42:
[----:B------:R-:W-:Y:S01]  /*2380*/  ULEA UR6, UR7, UR21, 0x3 ;  /* 0x0000001507067291 */ /* 0x000fe2000f8e18ff */
[----:B--2---:R-:W-:Y:S01]  /*2390*/  @P4 MOV R2, 0xc000 ;  /* 0x0000c00000024802 */ /* 0x004fe20000000f00 */
[----:B--23--:R-:W-:Y:S10]  /*23a0*/  @P1 BRA `(.L_x_35) ;  /* 0x00000000000c1947 */ /* 0x00cff40003800000 */
[----:B------:R-:W-:-:S04]  /*23b0*/  SHF.L.U32 R3, R12, 0x1f, RZ ;  /* 0x0000001f0c037819 */ /* 0x000fc800000006ff */
[----:B------:R-:W2:Y:S02]  /*23c0*/  SYNCS.PHASECHK.TRANS64.TRYWAIT P0, [UR6+0x40], R3 ;  /* 0x00004003ff0075a7 */ /* 0x000ea40008001106 */
[----:B--2---:R-:W-:Y:S05]  /*23d0*/  @!P0 BRA `(.L_x_36) ;  /* 0x0000006000948947 */ /* 0x004fea0003800000 */
.L_x_35:
[----:B------:R2:W-:Y:S01]  /*23e0*/  @P4 SYNCS.ARRIVE.TRANS64 RZ, [UR6], R2 ;  /* 0x00000002ffff49a7 */ /* 0x0005e20008000006 */
[----:B------:R-:W-:-:S04]  /*23f0*/  ULOP3.LUT UR4, UR38, 0x2, URZ, 0xfc, !UPT ;  /* 0x0000000226047892 */ /* 0x000fc8000f8efcff */
[----:B------:R-:W-:-:S09]  /*2400*/  UISETP.NE.AND UP0, UPT, UR4, 0x2, UPT ;  /* 0x000000020400788c */ /* 0x000fd2000bf05270 */
[----:B------:R-:W-:Y:S05]  /*2410*/  BRA.U UP0, `(.L_x_37) ;  /* 0x0000000100047547 */ /* 0x000fea000b800000 */
[----:B------:R-:W-:Y:S05]  /*2420*/  BPT.TRAP 0x1 ;  /* 0x000000040000795c */ /* 0x000fea0000300000 */
.L_x_37:
[----:B------:R-:W-:Y:S04]  /*2430*/  BSSY.RECONVERGENT B0, `(.L_x_38) ;  /* 0x0000003000007945 */ /* 0x000fe80003800200 */
[----:B------:R-:W-:Y:S05]  /*2440*/  @!P3 BRA `(.L_x_39) ;  /* 0x000000000004b947 */ /* 0x000fea0003800000 */
[----:B------:R-:W-:Y:S05]  /*2450*/  BPT.TRAP 0x1 ;  /* 0x000000040000795c */ /* 0x000fea0000300000 */
.L_x_39:
[----:B------:R-:W-:Y:S05]  /*2460*/  BSYNC.RECONVERGENT B0 ;  /* 0x0000000000007941 */ /* 0x000fea0003800200 */
.L_x_38:
        /* <DEDUP_REMOVED lines=16> */
[----:B------:R-:W-:-:S02]  /*2570*/  USHF.L.U32 UR34, UR13, 0x7, URZ ;  /* 0x000000070d227899 */ /* 0x000fc400080006ff */
[----:B------:R-:W-:Y:S02]  /*2580*/  UIADD3 UR22, UP0, UPT, UR46, 0x180, URZ ;  /* 0x000001802e167890 */ /* 0x000fe4000ff1e0ff */
[----:B------:R-:W-:Y:S02]  /*2590*/  UIADD3 UR8, UPT, UPT, UR21, UR8, URZ ;  /* 0x0000000815087290 */ /* 0x000fe4000fffe0ff */
[----:B------:R-:W-:Y:S02]  /*25a0*/  ULOP3.LUT UR33, UR6, 0xfefffff8, URZ, 0xc0, !UPT ;  /* 0xfefffff806217892 */ /* 0x000fe4000f8ec0ff */
[----:B------:R-:W-:Y:S02]  /*25b0*/  UIADD3.X UR15, UPT, UPT, URZ, UR47, URZ, UP1, !UPT ;  /* 0x0000002fff0f7290 */ /* 0x000fe40008ffe4ff */
[----:B------:R-:W-:Y:S02]  /*25c0*/  UIADD3 UR32, UPT, UPT, UR24, 0x3300, URZ ;  /* 0x0000330018207890 */ /* 0x000fe4000fffe0ff */
[----:B------:R-:W-:-:S02]  /*25d0*/  UPRMT UR4, URZ, 0x5410, UR37 ;  /* 0x00005410ff047896 */ /* 0x000fc40008000025 */
[----:B------:R-:W-:Y:S02]  /*25e0*/  UIADD3 UR26, UPT, UPT, UR34, 0x40, URZ ;  /* 0x00000040221a7890 */ /* 0x000fe4000fffe0ff */
        /* <DEDUP_REMOVED lines=22> */
.L_x_41:
[----:B------:R-:W-:Y:S05]  /*2750*/  BSYNC.RECONVERGENT B0 ;  /* 0x0000000000007941 */ /* 0x000fea0003800200 */
.L_x_40:
[----:B------:R-:W-:Y:S01]  /*2760*/  UIADD3 UR13, UPT, UPT, UR13, 0x1, URZ ;  /* 0x000000010d0d7890 */ /* 0x000fe2000fffe0ff */
[----:B------:R-:W-:-:S03]  /*2770*/  UMOV UR7, UR29 ;  /* 0x0000001d00077c82 */ /* 0x000fc60008000000 */
[----:B------:R-:W-:-:S09]  /*2780*/  UISETP.NE.AND UP0, UPT, UR13, UR30, UPT ;  /* 0x0000001e0d00728c */ /* 0x000fd2000bf05270 */
[----:B------:R-:W-:Y:S05]  /*2790*/  BRA.U UP0, `(.L_x_42) ;  /* 0xfffffff900f87547 */ /* 0x000fea000b83ffff */
.L_x_34:
[C---:B------:R-:W-:Y:S01]  /*27a0*/  LEA R3, R11.reuse, UR21, 0x3 ;  /* 0x000000150b037c11 */ /* 0x040fe2000f8e18ff */
[----:B------:R-:W-:Y:S01]  /*27b0*/  NOP ;  /* 0x0000000000007918 */ /* 0x000fe20000000000 */
[----:B-1----:R-:W-:Y:S02]  /*27c0*/  SHF.L.U32 R0, R10, 0x1f, RZ ;  /* 0x0000001f0a007819 */ /* 0x002fe400000006ff */
[----:B------:R-:W-:Y:S02]  /*27d0*/  LEA R5, R11, UR21, 0x4 ;  /* 0x000000150b057c11 */ /* 0x000fe4000f8e20ff */
[----:B------:R-:W1:Y:S02]  /*27e0*/  SYNCS.PHASECHK.TRANS64.TRYWAIT P0, [R3+URZ+0xc0], R0 ;  /* 0x0000c000030075a7 */ /* 0x000e6400080011ff */
[----:B-1----:R-:W-:Y:S05]  /*27f0*/  @!P0 BRA `(.L_x_43) ;  /* 0x0000005c00a48947 */ /* 0x002fea0003800000 */
.L_x_144:
[----:B------:R-:W4:Y:S01]  /*2800*/  LDS.128 R4, [R5+0x150] ;  /* 0x0001500005047984 */ /* 0x000f220000000c00 */
[----:B------:R-:W-:Y:S01]  /*2810*/  UISETP.GE.AND UP0, UPT, UR42, 0x1, UPT ;  /* 0x000000012a00788c */ /* 0x000fe2000bf06270 */
[----:B------:R-:W-:Y:S01]  /*2820*/  @!PT LDS RZ, [RZ] ;  /* 0x00000000fffff984 */ /* 0x000fe20000000800 */
[----:B------:R-:W-:Y:S01]  /*2830*/  @!PT LDS RZ, [RZ] ;  /* 0x00000000fffff984 */ /* 0x000fe20000000800 */
[----:B------:R-:W-:Y:S01]  /*2840*/  @!PT LDS RZ, [RZ] ;  /* 0x00000000fffff984 */ /* 0x000fe20000000800 */
[----:B------:R-:W-:Y:S01]  /*2850*/  @!PT LDS RZ, [RZ] ;  /* 0x00000000fffff984 */ /* 0x000fe20000000800 */
[----:B------:R1:W-:Y:S06]  /*2860*/  MEMBAR.ALL.CTA ;  /* 0x0000000000007992 */ /* 0x0003ec0000008000 */
[----:B-1----:R-:W1:Y:S01]  /*2870*/  FENCE.VIEW.ASYNC.S ;  /* 0x00000000000073c6 */ /* 0x002e620000000000 */
[----:B----4-:R-:W-:-:S13]  /*2880*/  LOP3.LUT P0, RZ, R6, 0x1, RZ, 0xc0, !PT ;  /* 0x0000000106ff7812 */ /* 0x010fda000780c0ff */
[----:B-1----:R-:W-:Y:S01]  /*2890*/  VOTEU.ANY UP1, P0 ;  /* 0x0000000000ff7886 */ /* 0x002fe20000020100 */
[----:B------:R-:W-:-:S13]  /*28a0*/  PLOP3.LUT P0, PT, PT, PT, UP1, 0x80, 0x8 ;  /* 0x000000000008781c */ /* 0x000fda0003f0f018 */
[----:B------:R-:W-:Y:S02]  /*28b0*/  @P0 LOP3.LUT R0, R5, 0xffff, RZ, 0xc0, !PT ;  /* 0x0000ffff05000812 */ /* 0x000fe400078ec0ff */
[----:B--2---:R-:W-:Y:S02]  /*28c0*/  @P0 MOV R2, R4 ;  /* 0x0000000400020202 */ /* 0x004fe40000000f00 */
[----:B------:R-:W-:Y:S01]  /*28d0*/  @P0 R2UR UR5, R0 ;  /* 0x00000000000502ca */ /* 0x000fe200000e0000 */
[----:B------:R-:W-:Y:S01]  /*28e0*/  VIADD R0, R3, 0xd0 ;  /* 0x000000d003007836 */ /* 0x000fe20000000000 */
[----:B------:R-:W-:Y:S02]  /*28f0*/  @P0 SHF.R.U32.HI R4, RZ, 0x10, R5 ;  /* 0x00000010ff040819 */ /* 0x000fe40000011605 */
[----:B------:R-:W-:Y:S02]  /*2900*/  @P0 R2UR UR6, R2 ;  /* 0x00000000020602ca */ /* 0x000fe400000e0000 */
[----:B------:R-:W-:-:S02]  /*2910*/  PRMT R0, RZ, 0x654, R0 ;  /* 0x00000654ff007816 */ /* 0x000fc40000000000 */
[----:B------:R-:W-:Y:S02]  /*2920*/  @P0 R2UR UR4, R4 ;  /* 0x00000000040402ca */ /* 0x000fe400000e0000 */
[----:B------:R1:W-:Y:S03]  /*2930*/  SYNCS.ARRIVE.TRANS64.RED.A1T0 RZ, [R0+URZ], RZ ;  /* 0x000000ff00ff79a7 */ /* 0x0003e600081004ff */
[----:B------:R-:W-:-:S04]  /*2940*/  @UP1 UMOV UR43, UR5 ;  /* 0x00000005002b1c82 */ /* 0x000fc80008000000 */
[----:B------:R-:W-:-:S04]  /*2950*/  @UP1 UMOV UR48, UR6 ;  /* 0x0000000600301c82 */ /* 0x000fc80008000000 */
[----:B------:R-:W-:Y:S01]  /*2960*/  @UP1 UMOV UR36, UR4 ;  /* 0x0000000400241c82 */ /* 0x000fe20008000000 */
[----:B------:R-:W-:Y:S05]  /*2970*/  BRA.U !UP0, `(.L_x_44) ;  /* 0x0000000108d47547 */ /* 0x000fea000b800000 */
[----:B------:R-:W2:Y:S01]  /*2980*/  LDCU.128 UR12, c[0x0][0xb10] ;  /* 0x00016200ff0c77ac */ /* 0x000ea20008000c00 */
[----:B------:R-:W4:Y:S01]  /*2990*/  LDCU UR22, c[0x0][0xb20] ;  /* 0x00016400ff1677ac */ /* 0x000f220008000800 */
[----:B------:R-:W3:Y:S01]  /*29a0*/  LDCU UR20, c[0x0][0xb0c] ;  /* 0x00016180ff1477ac */ /* 0x000ee20008000800 */
[----:B------:R-:W1:Y:S01]  /*29b0*/  LDCU.64 UR8, c[0x0][0xb28] ;  /* 0x00016500ff0877ac */ /* 0x000e620008000a00 */
[----:B------:R-:W-:Y:S02]  /*29c0*/  UISETP.NE.AND UP3, UPT, UR42, 0x1, UPT ;  /* 0x000000012a00788c */ /* 0x000fe4000bf65270 */
[----:B--2---:R-:W-:Y:S02]  /*29d0*/  UIMAD.WIDE.U32 UR6, UR49, UR15, URZ ;  /* 0x0000000f310672a5 */ /* 0x004fe4000f8e00ff */
[----:B------:R-:W-:Y:S02]  /*29e0*/  UIMAD.WIDE.U32 UR4, UR50, UR12, URZ ;  /* 0x0000000c320472a5 */ /* 0x000fe4000f8e00ff */
[----:B------:R-:W-:-:S02]  /*29f0*/  UISETP.NE.AND UP0, UPT, UR14, 0x1, UPT ;  /* 0x000000010e00788c */ /* 0x000fc4000bf05270 */
[----:B------:R-:W-:Y:S01]  /*2a00*/  UIMAD.WIDE.U32 UR18, UR43, UR15, URZ ;  /* 0x0000000f2b1272a5 */ /* 0x000fe2000f8e00ff */
[----:B------:R-:W-:Y:S02]  /*2a10*/  UMOV UR6, UR7 ;  /* 0x0000000700067c82 */ /* 0x000fe40008000000 */
[----:B------:R-:W-:Y:S01]  /*2a20*/  UMOV UR4, UR5 ;  /* 0x0000000500047c82 */ /* 0x000fe20008000000 */
[----:B----4-:R-:W-:Y:S02]  /*2a30*/  USHF.R.U32.HI UR6, URZ, UR22, UR6 ;  /* 0x00000016ff067299 */ /* 0x010fe40008011606 */
[----:B---3--:R-:W-:Y:S02]  /*2a40*/  UISETP.NE.AND UP2, UPT, UR20, 0x1, UPT ;  /* 0x000000011400788c */ /* 0x008fe4000bf45270 */
[----:B------:R-:W-:Y:S02]  /*2a50*/  USHF.R.U32.HI UR4, URZ, UR13, UR4 ;  /* 0x0000000dff047299 */ /* 0x000fe40008011604 */
[----:B------:R-:W-:-:S02]  /*2a60*/  USEL UR5, UR49, UR6, !UP0 ;  /* 0x0000000631057287 */ /* 0x000fc4000c000000 */
[----:B------:R-:W-:Y:S02]  /*2a70*/  USEL UR6, UR50, UR4, !UP2 ;  /* 0x0000000432067287 */ /* 0x000fe4000d000000 */
[----:B-1----:R-:W-:Y:S01]  /*2a80*/  UIMAD.WIDE.U32 UR10, UR5, UR8, URZ ;  /* 0x00000008050a72a5 */ /* 0x002fe2000f8e00ff */
[----:B------:R-:W-:Y:S01]  /*2a90*/  UMOV UR4, UR19 ;  /* 0x0000001300047c82 */ /* 0x000fe20008000000 */
[----:B------:R-:W-:Y:S02]  /*2aa0*/  UIMAD.WIDE.U32 UR16, UR48, UR12, URZ ;  /* 0x0000000c301072a5 */ /* 0x000fe4000f8e00ff */
[----:B------:R-:W-:-:S03]  /*2ab0*/  UIMAD.WIDE.U32 UR18, UR6, UR8, URZ ;  /* 0x00000008061272a5 */ /* 0x000fc6000f8e00ff */
[----:B------:R-:W-:Y:S01]  /*2ac0*/  UMOV UR10, UR11 ;  /* 0x0000000b000a7c82 */ /* 0x000fe20008000000 */
[----:B------:R-:W-:Y:S02]  /*2ad0*/  USHF.R.U32.HI UR4, URZ, UR22, UR4 ;  /* 0x00000016ff047299 */ /* 0x000fe40008011604 */
[----:B------:R-:W-:Y:S01]  /*2ae0*/  @UP3 USHF.R.U32.HI UR5, URZ, UR9, UR10 ;  /* 0x00000009ff053299 */ /* 0x000fe2000801160a */
[----:B------:R-:W-:Y:S01]  /*2af0*/  UMOV UR16, UR17 ;  /* 0x0000001100107c82 */ /* 0x000fe20008000000 */
[----:B------:R-:W-:Y:S01]  /*2b00*/  UMOV UR18, UR19 ;  /* 0x0000001300127c82 */ /* 0x000fe20008000000 */
[----:B------:R-:W-:Y:S02]  /*2b10*/  USHF.R.U32.HI UR13, URZ, UR13, UR16 ;  /* 0x0000000dff0d7299 */ /* 0x000fe40008011610 */
[----:B------:R-:W-:Y:S02]  /*2b20*/  USEL UR4, UR43, UR4, !UP0 ;  /* 0x000000042b047287 */ /* 0x000fe4000c000000 */
[----:B------:R-:W-:-:S02]  /*2b30*/  @UP3 USHF.R.U32.HI UR6, URZ, UR9, UR18 ;  /* 0x00000009ff063299 */ /* 0x000fc40008011612 */
[----:B------:R-:W-:Y:S02]  /*2b40*/  UIMAD UR7, UR42, UR5, URZ ;  /* 0x000000052a0772a4 */ /* 0x000fe4000f8e02ff */
[----:B------:R-:W-:Y:S02]  /*2b50*/  USEL UR5, UR48, UR13, !UP2 ;  /* 0x0000000d30057287 */ /* 0x000fe4000d000000 */
[----:B------:R-:W-:Y:S02]  /*2b60*/  UIMAD UR10, UR42, UR6, URZ ;  /* 0x000000062a0a72a4 */ /* 0x000fe4000f8e02ff */
[----:B------:R-:W-:Y:S02]  /*2b70*/  UISETP.GE.AND UP0, UPT, UR4, UR7, UPT ;  /* 0x000000070400728c */ /* 0x000fe4000bf06270 */
[----:B------:R-:W-:Y:S02]  /*2b80*/  UIMAD.WIDE.U32 UR12, UR4, UR8, URZ ;  /* 0x00000008040c72a5 */ /* 0x000fe4000f8e00ff */
[----:B------:R-:W-:-:S02]  /*2b90*/  UISETP.GE.OR UP0, UPT, UR5, UR10, UP0 ;  /* 0x0000000a0500728c */ /* 0x000fc40008706670 */
        /* <DEDUP_REMOVED lines=19> */
.L_x_44:
[----:B------:R-:W2:Y:S02]  /*2cd0*/  LDCU UR4, c[0x0][0xb30] ;  /* 0x00016600ff0477ac */ /* 0x000ea40008000800 */
[----:B--2---:R-:W-:-:S09]  /*2ce0*/  UISETP.NE.AND UP0, UPT, UR4, 0x1, UPT ;  /* 0x000000010400788c */ /* 0x004fd2000bf05270 */
[----:B------:R-:W-:Y:S05]  /*2cf0*/  BRA.U UP0, `(.L_x_45) ;  /* 0x0000000100447547 */ /* 0x000fea000b800000 */
[----:B------:R-:W2:Y:S01]  /*2d00*/  LDCU.128 UR8, c[0x0][0xb10] ;  /* 0x00016200ff0877ac */ /* 0x000ea20008000c00 */
[----:B------:R-:W4:Y:S01]  /*2d10*/  LDCU UR12, c[0x0][0xb0c] ;  /* 0x00016180ff0c77ac */ /* 0x000f220008000800 */
[----:B------:R-:W1:Y:S01]  /*2d20*/  LDCU UR13, c[0x0][0xb20] ;  /* 0x00016400ff0d77ac */ /* 0x000e620008000800 */
[----:B--2---:R-:W-:Y:S02]  /*2d30*/  UIMAD.WIDE.U32 UR6, UR48, UR8, URZ ;  /* 0x00000008300672a5 */ /* 0x004fe4000f8e00ff */
[----:B------:R-:W-:Y:S02]  /*2d40*/  UIMAD.WIDE.U32 UR4, UR43, UR11, URZ ;  /* 0x0000000b2b0472a5 */ /* 0x000fe4000f8e00ff */
[----:B----4-:R-:W-:Y:S02]  /*2d50*/  UISETP.NE.AND UP2, UPT, UR12, 0x1, UPT ;  /* 0x000000010c00788c */ /* 0x010fe4000bf45270 */
[----:B------:R-:W-:Y:S01]  /*2d60*/  UISETP.NE.AND UP0, UPT, UR10, 0x1, UPT ;  /* 0x000000010a00788c */ /* 0x000fe2000bf05270 */
[----:B------:R-:W-:-:S02]  /*2d70*/  UMOV UR6, UR7 ;  /* 0x0000000700067c82 */ /* 0x000fc40008000000 */
[----:B------:R-:W-:Y:S01]  /*2d80*/  UMOV UR4, UR5 ;  /* 0x0000000500047c82 */ /* 0x000fe20008000000 */
[----:B------:R-:W-:Y:S02]  /*2d90*/  USHF.R.U32.HI UR9, URZ, UR9, UR6 ;  /* 0x00000009ff097299 */ /* 0x000fe40008011606 */
[----:B-1----:R-:W-:Y:S02]  /*2da0*/  USHF.R.U32.HI UR4, URZ, UR13, UR4 ;  /* 0x0000000dff047299 */ /* 0x002fe40008011604 */
[----:B------:R-:W-:Y:S02]  /*2db0*/  USEL UR5, UR48, UR9, !UP2 ;  /* 0x0000000930057287 */ /* 0x000fe4000d000000 */
[----:B------:R-:W-:-:S04]  /*2dc0*/  USEL UR4, UR43, UR4, !UP0 ;  /* 0x000000042b047287 */ /* 0x000fc8000c000000 */
[----:B------:R-:W-:Y:S02]  /*2dd0*/  UIADD3 UR6, UPT, UPT, UR5, -UR4, URZ ;  /* 0x8000000405067290 */ /* 0x000fe4000fffe0ff */
[----:B------:R-:W-:Y:S02]  /*2de0*/  UIADD3 UR4, UPT, UPT, -UR5, UR4, URZ ;  /* 0x0000000405047290 */ /* 0x000fe4000fffe1ff */
[----:B------:R-:W-:Y:S02]  /*2df0*/  UIMAD UR43, UR6, UR10, UR43 ;  /* 0x0000000a062b72a4 */ /* 0x000fe4000f8e022b */
[----:B------:R-:W-:-:S12]  /*2e00*/  UIMAD UR48, UR4, UR12, UR48 ;  /* 0x0000000c043072a4 */ /* 0x000fd8000f8e0230 */
.L_x_45:
[----:B------:R-:W-:Y:S01]  /*2e10*/  VIADD R11, R11, 0x1 ;  /* 0x000000010b0b7836 */ /* 0x000fe20000000000 */
[----:B------:R-:W-:Y:S02]  /*2e20*/  R2UR UR5, R61 ;  /* 0x000000003d0572ca */ /* 0x000fe400000e0000 */
[----:B------:R-:W-:Y:S02]  /*2e30*/  R2UR UR4, R60 ;  /* 0x000000003c0472ca */ /* 0x000fe400000e0000 */
[C---:B------:R-:W-:Y:S02]  /*2e40*/  ISETP.NE.AND P0, PT, R11.reuse, 0x2, PT ;  /* 0x000000020b00780c */ /* 0x040fe40003f05270 */
[----:B------:R-:W-:Y:S02]  /*2e50*/  PLOP3.LUT P2, PT, PT, PT, PT, 0x80, 0x8 ;  /* 0x000000000008781c */ /* 0x000fe40003f4f070 */
[----:B------:R-:W-:Y:S02]  /*2e60*/  SEL R3, RZ, 0x1, P0 ;  /* 0x00000001ff037807 */ /* 0x000fe40000000000 */
[----:B------:R-:W-:-:S02]  /*2e70*/  SEL R11, R11, RZ, P0 ;  /* 0x000000ff0b0b7207 */ /* 0x000fc40000000000 */
[----:B------:R-:W-:Y:S01]  /*2e80*/  LOP3.LUT R10, R10, R3, RZ, 0x3c, !PT ;  /* 0x000000030a0a7212 */ /* 0x000fe200078e3cff */
[----:B------:R-:W-:Y:S02]  /*2e90*/  UIADD3 UR20, UPT, UPT, UR48, UR5, URZ ;  /* 0x0000000530147290 */ /* 0x000fe4000fffe0ff */
[----:B------:R-:W-:Y:S01]  /*2ea0*/  UIADD3 UR26, UPT, UPT, UR43, UR4, URZ ;  /* 0x000000042b1a7290 */ /* 0x000fe2000fffe0ff */
[----:B------:R-:W-:Y:S11]  /*2eb0*/  BRA.U UP1, `(.L_x_46) ;  /* 0xffffffed01847547 */ /* 0x000ff6000b83ffff */
[----:B------:R-:W-:Y:S01]  /*2ec0*/  UIADD3 UR21, UPT, UPT, UR21, 0x40, URZ ;  /* 0x0000004015157890 */ /* 0x000fe2000fffe0ff */
[----:B------:R-:W-:-:S03]  /*2ed0*/  SHF.L.U32 R3, R12, 0x1f, RZ ;  /* 0x0000001f0c037819 */ /* 0x000fc600000006ff */
[----:B------:R-:W-:-:S09]  /*2ee0*/  ULEA UR4, UR29, UR21, 0x3 ;  /* 0x000000151d047291 */ /* 0x000fd2000f8e18ff */
[----:B------:R-:W2:Y:S02]  /*2ef0*/  SYNCS.PHASECHK.TRANS64.TRYWAIT P0, [UR4], R3 ;  /* 0x00000003ff0075a7 */ /* 0x000ea40008001104 */
[----:B--2---:R-:W-:Y:S05]  /*2f00*/  @!P0 BRA `(.L_x_47) ;  /* 0x0000005400f48947 */ /* 0x004fea0003800000 */
.L_x_146:
[----:B------:R-:W-:-:S04]  /*2f10*/  UIADD3 UR4, UPT, UPT, UR29, 0x1, URZ ;  /* 0x000000011d047890 */ /* 0x000fc8000fffe0ff */
[----:B------:R-:W-:-:S04]  /*2f20*/  UISETP.NE.AND UP0, UPT, UR4, 0x8, UPT ;  /* 0x000000080400788c */ /* 0x000fc8000bf05270 */
[----:B------:R-:W-:Y:S02]  /*2f30*/  USEL UR6, URZ, 0x1, UP0 ;  /* 0x00000001ff067887 */ /* 0x000fe40008000000 */
[----:B------:R-:W-:-:S04]  /*2f40*/  USEL UR4, UR4, URZ, UP0 ;  /* 0x000000ff04047287 */ /* 0x000fc80008000000 */
[----:B------:R-:W-:Y:S01]  /*2f50*/  ULEA UR5, UR4, UR21, 0x3 ;  /* 0x0000001504057291 */ /* 0x000fe2000f8e18ff */
[----:B------:R-:W-:-:S04]  /*2f60*/  LOP3.LUT R2, R12, UR6, RZ, 0x3c, !PT ;  /* 0x000000060c027c12 */ /* 0x000fc8000f8e3cff */
[----:B-1----:R-:W-:-:S04]  /*2f70*/  SHF.L.U32 R3, R2, 0x1f, RZ ;  /* 0x0000001f02037819 */ /* 0x002fc800000006ff */
[----:B------:R-:W1:Y:S02]  /*2f80*/  SYNCS.PHASECHK.TRANS64.TRYWAIT P0, [UR5], R3 ;  /* 0x00000003ff0075a7 */ /* 0x000e640008001105 */
[----:B-1----:R-:W-:Y:S05]  /*2f90*/  @!P0 BRA `(.L_x_48) ;  /* 0x0000005400e88947 */ /* 0x002fea0003800000 */
.L_x_148:
        /* <DEDUP_REMOVED lines=9> */
.L_x_150:
        /* <DEDUP_REMOVED lines=9> */
.L_x_152:
        /* <DEDUP_REMOVED lines=9> */
.L_x_154:
        /* <DEDUP_REMOVED lines=9> */
.L_x_156:
        /* <DEDUP_REMOVED lines=9> */
.L_x_158:
[----:B------:R-:W-:-:S04]  /*3270*/  UIADD3 UR4, UPT, UPT, UR4, 0x1, URZ ;  /* 0x0000000104047890 */ /* 0x000fc8000fffe0ff */
[----:B------:R-:W-:-:S04]  /*3280*/  UISETP.NE.AND UP0, UPT, UR4, 0x8, UPT ;  /* 0x000000080400788c */ /* 0x000fc8000bf05270 */
[----:B------:R-:W-:Y:S02]  /*3290*/  USEL UR5, URZ, 0x1, UP0 ;  /* 0x00000001ff057887 */ /* 0x000fe40008000000 */
[----:B------:R-:W-:-:S04]  /*32a0*/  USEL UR4, UR4, URZ, UP0 ;  /* 0x000000ff04047287 */ /* 0x000fc80008000000 */
[----:B------:R-:W-:Y:S01]  /*32b0*/  ULEA UR4, UR4, UR21, 0x3 ;  /* 0x0000001504047291 */ /* 0x000fe2000f8e18ff */
[----:B-1----:R-:W-:-:S04]  /*32c0*/  LOP3.LUT R3, R2, UR5, RZ, 0x3c, !PT ;  /* 0x0000000502037c12 */ /* 0x002fc8000f8e3cff */
[----:B------:R-:W-:Y:S01]  /*32d0*/  SHF.L.U32 R3, R3, 0x1f, RZ ;  /* 0x0000001f03037819 */ /* 0x000fe200000006ff */
[----:B------:R-:W-:-:S07]  /*32e0*/  IMAD.U32 R0, RZ, RZ, UR4 ;  /* 0x00000004ff007e24 */ /* 0x000fce000f8e00ff */
.L_x_54:
[----:B-1----:R1:W2:Y:S02]  /*32f0*/  SYNCS.PHASECHK.TRANS64.TRYWAIT P0, [R0+URZ], R3 ;  /* 0x00000003000075a7 */ /* 0x0022a400080011ff */
[----:B--2---:R-:W-:Y:S05]  /*3300*/  @!P0 NANOSLEEP.SYNCS 0x989680 ;  /* 0x009896800000895d */ /* 0x004fea0003900000 */
[----:B------:R-:W2:Y:S02]  /*3310*/  @!P0 SYNCS.PHASECHK.TRANS64 P0, [R0+URZ], R3 ;  /* 0x00000003000085a7 */ /* 0x000ea400080010ff */
[----:B--2---:R-:W-:Y:S05]  /*3320*/  @P0 EXIT ;  /* 0x000000000000094d */ /* 0x004fea0003800000 */
[----:B------:R-:W-:Y:S05]  /*3330*/  BRA `(.L_x_54) ;  /* 0xfffffffc00ec7947 */ /* 0x000fea000383ffff */
.L_x_22:
[----:B------:R-:W-:-:S04]  /*3340*/  UISETP.NE.AND UP0, UPT, UR55, URZ, UPT ;  /* 0x000000ff3700728c */ /* 0x000fc8000bf05270 */
[----:B------:R-:W-:-:S09]  /*3350*/  UISETP.NE.OR UP0, UPT, UR22, 0x1, UP0 ;  /* 0x000000011600788c */ /* 0x000fd20008705670 */
[----:B------:R-:W-:Y:S05]  /*3360*/  BRA.U UP0, `(.L_x_55) ;  /* 0x0000000500487547 */ /* 0x000fea000b800000 */
[----:B------:R-:W-:Y:S01]  /*3370*/  ISETP.GE.U32.AND P2, PT, R0, 0x10, PT ;  /* 0x000000100000780c */ /* 0x000fe20003f46070 */
[----:B------:R-:W-:Y:S01]  /*3380*/  IMAD.MOV.U32 R12, RZ, RZ, 0x1 ;  /* 0x00000001ff0c7424 */ /* 0x000fe200078e00ff */
[----:B------:R-:W-:Y:S02]  /*3390*/  CS2R R10, SRZ ;  /* 0x00000000000a7805 */ /* 0x000fe4000001ff00 */
[----:B------:R-:W-:Y:S01]  /*33a0*/  CS2R R8, SRZ ;  /* 0x0000000000087805 */ /* 0x000fe2000001ff00 */
[----:B------:R-:W-:Y:S01]  /*33b0*/  UMOV UR6, 0x400 ;  /* 0x0000040000067882 */ /* 0x000fe20000000000 */
[----:B------:R-:W-:Y:S01]  /*33c0*/  UMOV UR5, URZ ;  /* 0x000000ff00057c82 */ /* 0x000fe20008000000 */
[----:B------:R-:W-:-:S12]  /*33d0*/  ULEA UR6, UR55, UR6, 0x18 ;  /* 0x0000000637067291 */ /* 0x000fd8000f8ec0ff */
.L_x_59:
[----:B------:R-:W-:Y:S02]  /*33e0*/  LEA R2, R8, UR6, 0x3 ;  /* 0x0000000608027c11 */ /* 0x000fe4000f8e18ff */
[----:B------:R-:W-:-:S03]  /*33f0*/  SHF.L.U32 R5, R9, 0x1f, RZ ;  /* 0x0000001f09057819 */ /* 0x000fc600000006ff */
[----:B------:R-:W-:Y:S01]  /*3400*/  VIADD R4, R2, 0x130 ;  /* 0x0000013002047836 */ /* 0x000fe20000000000 */
[----:B------:R-:W1:Y:S02]  /*3410*/  SYNCS.PHASECHK.TRANS64.TRYWAIT P0, [R2+URZ+0x120], R5 ;  /* 0x00012005020075a7 */ /* 0x000e6400080011ff */
[----:B-1----:R-:W-:Y:S05]  /*3420*/  @!P0 BRA `(.L_x_56) ;  /* 0x0000005400548947 */ /* 0x002fea0003800000 */
.L_x_159:
[----:B------:R-:W-:Y:S01]  /*3430*/  ULEA UR4, UR5, UR6, 0x3 ;  /* 0x0000000605047291 */ /* 0x000fe2000f8e18ff */
[----:B------:R-:W-:Y:S02]  /*3440*/  PRMT R4, RZ, 0x654, R4 ;  /* 0x00000654ff047816 */ /* 0x000fe40000000004 */
[----:B-1----:R-:W-:Y:S01]  /*3450*/  SHF.L.U32 R5, R12, 0x1f, RZ ;  /* 0x0000001f0c057819 */ /* 0x002fe200000006ff */
[----:B------:R-:W-:Y:S01]  /*3460*/  UIADD3 UR7, UPT, UPT, UR4, 0xc0, URZ ;  /* 0x000000c004077890 */ /* 0x000fe2000fffe0ff */
[----:B------:R1:W-:Y:S05]  /*3470*/  SYNCS.ARRIVE.TRANS64.RED.A1T0 RZ, [R4+URZ], RZ ;  /* 0x000000ff04ff79a7 */ /* 0x0003ea00081004ff */
[----:B------:R-:W-:Y:S01]  /*3480*/  IMAD.U32 R7, RZ, RZ, UR7 ;  /* 0x00000007ff077e24 */ /* 0x000fe2000f8e00ff */
[----:B------:R-:W2:Y:S04]  /*3490*/  SYNCS.PHASECHK.TRANS64.TRYWAIT P0, [UR4+0xd0], R5 ;  /* 0x0000d005ff0075a7 */ /* 0x000ea80008001104 */
[----:B------:R-:W-:Y:S01]  /*34a0*/  PRMT R6, R0, 0x654, R7 ;  /* 0x0000065400067816 */ /* 0x000fe20000000007 */
[----:B-1----:R-:W-:Y:S01]  /*34b0*/  @!P2 IMAD.MOV.U32 R4, RZ, RZ, 0x10 ;  /* 0x00000010ff04a424 */ /* 0x002fe200078e00ff */
[----:B--2---:R-:W-:Y:S06]  /*34c0*/  @!P0 BRA `(.L_x_57) ;  /* 0x0000005400408947 */ /* 0x004fec0003800000 */
.L_x_161:
[----:B------:R-:W-:Y:S01]  /*34d0*/  ULEA UR8, UR5, UR6, 0x4 ;  /* 0x0000000605087291 */ /* 0x000fe2000f8e20ff */
[----:B------:R-:W-:Y:S01]  /*34e0*/  SEL R3, R6, R3, !P2 ;  /* 0x0000000306037207 */ /* 0x000fe20005000000 */
[----:B------:R-:W-:Y:S01]  /*34f0*/  UIADD3 UR9, UPT, UPT, UR4, 0xc0, URZ ;  /* 0x000000c004097890 */ /* 0x000fe2000fffe0ff */
[----:B-1----:R-:W-:Y:S01]  /*3500*/  LEA R2, R11, UR6, 0x3 ;  /* 0x000000060b027c11 */ /* 0x002fe2000f8e18ff */
[----:B------:R-:W-:Y:S01]  /*3510*/  UIADD3 UR8, UPT, UPT, UR8, 0x150, URZ ;  /* 0x0000015008087890 */ /* 0x000fe2000fffe0ff */
[----:B------:R-:W-:Y:S01]  /*3520*/  SHF.L.U32 R5, R10, 0x1f, RZ ;  /* 0x0000001f0a057819 */ /* 0x000fe200000006ff */
[----:B------:R1:W-:Y:S01]  /*3530*/  @!P2 SYNCS.ARRIVE.TRANS64.RED RZ, [R3+URZ], R4 ;  /* 0x0000000403ffa9a7 */ /* 0x0003e200080004ff */
[----:B------:R-:W-:Y:S01]  /*3540*/  UIADD3 UR4, UPT, UPT, UR5, 0x1, URZ ;  /* 0x0000000105047890 */ /* 0x000fe2000fffe0ff */
[----:B------:R-:W-:-:S03]  /*3550*/  VIADD R8, R8, 0x1 ;  /* 0x0000000108087836 */ /* 0x000fc60000000000 */
[----:B------:R-:W-:Y:S02]  /*3560*/  UISETP.NE.AND UP0, UPT, UR4, 0x2, UPT ;  /* 0x000000020400788c */ /* 0x000fe4000bf05270 */
[----:B------:R-:W-:Y:S06]  /*3570*/  UGETNEXTWORKID.BROADCAST [UR8], [UR9] ;  /* 0x00000000080073ca */ /* 0x000fec0008000100 */
[----:B------:R-:W-:Y:S01]  /*3580*/  USEL UR7, URZ, 0x1, UP0 ;  /* 0x00000001ff077887 */ /* 0x000fe20008000000 */
[----:B------:R-:W-:Y:S01]  /*3590*/  ISETP.NE.AND P0, PT, R8, 0x2, PT ;  /* 0x000000020800780c */ /* 0x000fe20003f05270 */
[----:B------:R-:W-:Y:S01]  /*35a0*/  USEL UR5, UR4, URZ, UP0 ;  /* 0x000000ff04057287 */ /* 0x000fe20008000000 */
[----:B------:R-:W2:Y:S03]  /*35b0*/  SYNCS.PHASECHK.TRANS64.TRYWAIT P1, [R2+URZ+0xc0], R5 ;  /* 0x0000c005020075a7 */ /* 0x000ea600080211ff */
[----:B------:R-:W-:Y:S01]  /*35c0*/  LOP3.LUT R12, R12, UR7, RZ, 0x3c, !PT ;  /* 0x000000070c0c7c12 */ /* 0x000fe2000f8e3cff */
[----:B-12---:R-:W-:Y:S07]  /*35d0*/  @!P1 BRA `(.L_x_58) ;  /* 0x0000005400149947 */ /* 0x006fee0003800000 */
.L_x_162:
[C---:B------:R-:W-:Y:S01]  /*35e0*/  LEA R4, R11.reuse, UR6, 0x4 ;  /* 0x000000060b047c11 */ /* 0x040fe2000f8e20ff */
[----:B-1----:R-:W-:Y:S01]  /*35f0*/  VIADD R2, R2, 0xd0 ;  /* 0x000000d002027836 */ /* 0x002fe20000000000 */
[----:B------:R-:W-:Y:S01]  /*3600*/  SEL R8, R8, RZ, P0 ;  /* 0x000000ff08087207 */ /* 0x000fe20000000000 */
[----:B------:R-:W-:-:S03]  /*3610*/  VIADD R11, R11, 0x1 ;  /* 0x000000010b0b7836 */ /* 0x000fc60000000000 */
[----:B------:R-:W1:Y:S01]  /*3620*/  LDS.128 R4, [R4+0x150] ;  /* 0x0001500004047984 */ /* 0x000e620000000c00 */
[----:B------:R-:W-:Y:S02]  /*3630*/  PRMT R2, RZ, 0x654, R2 ;  /* 0x00000654ff027816 */ /* 0x000fe40000000002 */
[C---:B------:R-:W-:Y:S01]  /*3640*/  ISETP.NE.AND P1, PT, R11.reuse, 0x2, PT ;  /* 0x000000020b00780c */ /* 0x040fe20003f25270 */
[----:B------:R-:W-:Y:S01]  /*3650*/  @!PT LDS RZ, [RZ] ;  /* 0x00000000fffff984 */ /* 0x000fe20000000800 */
[----:B------:R-:W-:Y:S01]  /*3660*/  @!PT LDS RZ, [RZ] ;  /* 0x00000000fffff984 */ /* 0x000fe20000000800 */
[----:B------:R-:W-:Y:S01]  /*3670*/  @!PT LDS RZ, [RZ] ;  /* 0x00000000fffff984 */ /* 0x000fe20000000800 */
[----:B------:R-:W-:Y:S01]  /*3680*/  @!PT LDS RZ, [RZ] ;  /* 0x00000000fffff984 */ /* 0x000fe20000000800 */
[----:B------:R2:W-:Y:S06]  /*3690*/  MEMBAR.ALL.CTA ;  /* 0x0000000000007992 */ /* 0x0005ec0000008000 */
[----:B--2---:R-:W2:Y:S01]  /*36a0*/  FENCE.VIEW.ASYNC.S ;  /* 0x00000000000073c6 */ /* 0x004ea20000000000 */
[----:B------:R-:W-:Y:S01]  /*36b0*/  SEL R11, R11, RZ, P1 ;  /* 0x000000ff0b0b7207 */ /* 0x000fe20000800000 */
[----:B--2---:R2:W-:Y:S01]  /*36c0*/  SYNCS.ARRIVE.TRANS64.RED.A1T0 RZ, [R2+URZ], RZ ;  /* 0x000000ff02ff79a7 */ /* 0x0045e200081004ff */
[----:B-1----:R-:W-:-:S02]  /*36d0*/  LOP3.LUT P3, RZ, R6, 0x1, RZ, 0xc0, !PT ;  /* 0x0000000106ff7812 */ /* 0x002fc4000786c0ff */
[----:B------:R-:W-:-:S04]  /*36e0*/  SEL R5, RZ, 0x1, P1 ;  /* 0x00000001ff057807 */ /* 0x000fc80000800000 */
[----:B------:R-:W-:Y:S02]  /*36f0*/  LOP3.LUT R10, R10, R5, RZ, 0x3c, !PT ;  /* 0x000000050a0a7212 */ /* 0x000fe400078e3cff */
[----:B--2---:R-:W-:-:S04]  /*3700*/  SEL R2, RZ, 0x1, P0 ;  /* 0x00000001ff027807 */ /* 0x004fc80000000000 */
[----:B------:R-:W-:Y:S01]  /*3710*/  LOP3.LUT R9, R9, R2, RZ, 0x3c, !PT ;  /* 0x0000000209097212 */ /* 0x000fe200078e3cff */
[----:B------:R-:W-:Y:S06]  /*3720*/  @P3 BRA `(.L_x_59) ;  /* 0xfffffffc002c3947 */ /* 0x000fec000383ffff */
[----:B------:R-:W-:Y:S01]  /*3730*/  ULEA UR4, UR5, UR6, 0x3 ;  /* 0x0000000605047291 */ /* 0x000fe2000f8e18ff */
[----:B------:R-:W-:-:S08]  /*3740*/  SHF.L.U32 R3, R12, 0x1f, RZ ;  /* 0x0000001f0c037819 */ /* 0x000fd000000006ff */
[----:B------:R-:W1:Y:S02]  /*3750*/  SYNCS.PHASECHK.TRANS64 P0, [UR4+0xd0], R3 ;  /* 0x0000d003ff0075a7 */ /* 0x000e640008001004 */
[----:B-1----:R-:W-:Y:S05]  /*3760*/  @P0 BRA `(.L_x_60) ;  /* 0x0000000000080947 */ /* 0x002fea0003800000 */
[----:B------:R-:W1:Y:S02]  /*3770*/  SYNCS.PHASECHK.TRANS64.TRYWAIT P0, [UR4+0xd0], R3 ;  /* 0x0000d003ff0075a7 */ /* 0x000e640008001104 */
[----:B-1----:R-:W-:Y:S05]  /*3780*/  @!P0 BRA `(.L_x_61) ;  /* 0x0000005000bc8947 */ /* 0x002fea0003800000 */
.L_x_60:
[----:B------:R-:W-:-:S04]  /*3790*/  UIADD3 UR7, UPT, UPT, UR5, 0x1, URZ ;  /* 0x0000000105077890 */ /* 0x000fc8000fffe0ff */
[----:B------:R-:W-:-:S04]  /*37a0*/  UISETP.NE.AND UP0, UPT, UR7, 0x2, UPT ;  /* 0x000000020700788c */ /* 0x000fc8000bf05270 */
[----:B------:R-:W-:Y:S02]  /*37b0*/  USEL UR8, URZ, 0x1, UP0 ;  /* 0x00000001ff087887 */ /* 0x000fe40008000000 */
[----:B------:R-:W-:-:S04]  /*37c0*/  USEL UR7, UR7, URZ, UP0 ;  /* 0x000000ff07077287 */ /* 0x000fc80008000000 */
[----:B------:R-:W-:Y:S01]  /*37d0*/  ULEA UR7, UR7, UR6, 0x3 ;  /* 0x0000000607077291 */ /* 0x000fe2000f8e18ff */
[----:B-1----:R-:W-:-:S04]  /*37e0*/  LOP3.LUT R3, R12, UR8, RZ, 0x3c, !PT ;  /* 0x000000080c037c12 */ /* 0x002fc8000f8e3cff */
[----:B------:R-:W-:-:S04]  /*37f0*/  SHF.L.U32 R0, R3, 0x1f, RZ ;  /* 0x0000001f03007819 */ /* 0x000fc800000006ff */
[----:B------:R-:W1:Y:S02]  /*3800*/  SYNCS.PHASECHK.TRANS64 P0, [UR7+0xd0], R0 ;  /* 0x0000d000ff0075a7 */ /* 0x000e640008001007 */
[----:B-1----:R-:W-:Y:S05]  /*3810*/  @P0 EXIT ;  /* 0x000000000000094d */ /* 0x002fea0003800000 */
[----:B------:R-:W-:Y:S02]  /*3820*/  SHF.L.U32 R3, R3, 0x1f, RZ ;  /* 0x0000001f03037819 */ /* 0x000fe400000006ff */
[----:B------:R-:W-:-:S07]  /*3830*/  MOV R0, UR7 ;  /* 0x0000000700007c02 */ /* 0x000fce0008000f00 */
.L_x_62:
[----:B-1----:R1:W2:Y:S02]  /*3840*/  SYNCS.PHASECHK.TRANS64.TRYWAIT P0, [R0+URZ+0xd0], R3 ;  /* 0x0000d003000075a7 */ /* 0x0022a400080011ff */
[----:B--2---:R-:W-:Y:S05]  /*3850*/  @!P0 NANOSLEEP.SYNCS 0x989680 ;  /* 0x009896800000895d */ /* 0x004fea0003900000 */
[----:B------:R-:W2:Y:S02]  /*3860*/  @!P0 SYNCS.PHASECHK.TRANS64 P0, [R0+URZ+0xd0], R3 ;  /* 0x0000d003000085a7 */ /* 0x000ea400080010ff */
[----:B--2---:R-:W-:Y:S05]  /*3870*/  @P0 EXIT ;  /* 0x000000000000094d */ /* 0x004fea0003800000 */
[----:B------:R-:W-:Y:S05]  /*3880*/  BRA `(.L_x_62) ;  /* 0xfffffffc00ec7947 */ /* 0x000fea000383ffff */
.L_x_55:
[----:B------:R-:W-:Y:S05]  /*3890*/  BRA.U UP4, `(.L_x_63) ;  /* 0x0000001504487547 */ /* 0x000fea000b800000 */
[----:B------:R-:W-:Y:S01]  /*38a0*/  UMOV UR4, 0x40 ;  /* 0x0000004000047882 */ /* 0x000fe20000000000 */
[----:B------:R-:W-:Y:S01]  /*38b0*/  NOP ;  /* 0x0000000000007918 */ /* 0x000fe20000000000 */
[----:B------:R-:W-:Y:S01]  /*38c0*/  ULEA UR5, UR55, UR4, 0x18 ;  /* 0x0000000437057291 */ /* 0x000fe2000f8ec0ff */
[----:B------:R-:W-:Y:S02]  /*38d0*/  UMOV UR6, 0x400 ;  /* 0x0000040000067882 */ /* 0x000fe40000000000 */
[----:B------:R-:W-:-:S06]  /*38e0*/  ULEA UR6, UR55, UR6, 0x18 ;  /* 0x0000000637067291 */ /* 0x000fcc000f8ec0ff */
[----:B------:R-:W1:Y:S02]  /*38f0*/  LDS.U8 R0, [UR5+0x1c] ;  /* 0x00001c05ff007984 */ /* 0x000e640008000000 */
[----:B-1----:R-:W-:-:S13]  /*3900*/  ISETP.NE.AND P0, PT, R0, RZ, PT ;  /* 0x000000ff0000720c */ /* 0x002fda0003f05270 */
[----:B------:R-:W-:Y:S05]  /*3910*/  @P0 BRA `(.L_x_64) ;  /* 0x0000000400080947 */ /* 0x000fea0003800000 */
[----:B------:R-:W-:Y:S02]  /*3920*/  UISETP.NE.U32.AND UP1, UPT, UR68, 0x1, UPT ;  /* 0x000000014400788c */ /* 0x000fe4000bf25070 */
[----:B------:R-:W-:-:S07]  /*3930*/  UIADD3 UR7, UPT, UPT, UR5, 0x8, URZ ;  /* 0x0000000805077890 */ /* 0x000fce000fffe0ff */
[----:B------:R-:W-:Y:S05]  /*3940*/  BRA.U !UP1, `(.L_x_65) ;  /* 0x00000001099c7547 */ /* 0x000fea000b800000 */
[----:B------:R-:W-:Y:S01]  /*3950*/  ELECT P0, URZ, PT ;  /* 0x0000000000ff782f */ /* 0x000fe20003800000 */
[----:B------:R-:W-:-:S12]  /*3960*/  BSSY B0, `(.L_x_65) ;  /* 0x0000025000007945 */ /* 0x000fd80003800000 */
[----:B------:R-:W-:Y:S05]  /*3970*/  @!P0 BRA `(.L_x_66) ;  /* 0x00000000008c8947 */ /* 0x000fea0003800000 */
[----:B------:R-:W-:-:S05]  /*3980*/  UMOV UR4, 0x10 ;  /* 0x0000001000047882 */ /* 0x000fca0000000000 */
[----:B------:R-:W-:Y:S04]  /*3990*/  DEPBAR.LE SB1, 0x36 ;  /* 0x00009d800000791a */ /* 0x000fe80000000000 */
[----:B------:R-:W1:Y:S02]  /*39a0*/  UTCATOMSWS.2CTA.FIND_AND_SET.ALIGN UP0, UR4, UR4 ;  /* 0x00000004000475e3 */ /* 0x000e640008200800 */
[----:B-1----:R-:W-:Y:S01]  /*39b0*/  MOV R11, UR4 ;  /* 0x00000004000b7c02 */ /* 0x002fe20008000f00 */
[----:B------:R-:W-:Y:S06]  /*39c0*/  BRA.U UP0, `(.L_x_67) ;  /* 0x0000000100187547 */ /* 0x000fec000b800000 */
.L_x_68:
[----:B------:R-:W-:Y:S05]  /*39d0*/  NANOSLEEP 0x64 ;  /* 0x000000640000795d */ /* 0x000fea0003800000 */
[----:B------:R-:W-:-:S05]  /*39e0*/  UMOV UR4, 0x10 ;  /* 0x0000001000047882 */ /* 0x000fca0000000000 */
[----:B------:R-:W-:Y:S04]  /*39f0*/  DEPBAR.LE SB1, 0x36 ;  /* 0x00009d800000791a */ /* 0x000fe80000000000 */
[----:B------:R-:W1:Y:S02]  /*3a00*/  UTCATOMSWS.2CTA.FIND_AND_SET.ALIGN UP0, UR4, UR4 ;  /* 0x00000004000475e3 */ /* 0x000e640008200800 */
[----:B-1----:R-:W-:Y:S01]  /*3a10*/  MOV R11, UR4 ;  /* 0x00000004000b7c02 */ /* 0x002fe20008000f00 */
[----:B------:R-:W-:Y:S05]  /*3a20*/  BRA.U !UP0, `(.L_x_68) ;  /* 0xfffffffd08e87547 */ /* 0x000fea000b83ffff */
.L_x_67:
[----:B------:R-:W1:Y:S01]  /*3a30*/  LDS R7, [UR5+0x10] ;  /* 0x00001005ff077984 */ /* 0x000e620008000800 */
[----:B------:R-:W-:Y:S01]  /*3a40*/  IMAD.U32 R5, RZ, RZ, UR6 ;  /* 0x00000006ff057e24 */ /* 0x000fe2000f8e00ff */
[----:B------:R-:W-:-:S03]  /*3a50*/  MOV R4, UR69 ;  /* 0x0000004500047c02 */ /* 0x000fc60008000f00 */
[----:B------:R-:W-:Y:S01]  /*3a60*/  VIADD R5, R5, 0x170 ;  /* 0x0000017005057836 */ /* 0x000fe20000000000 */
[----:B-1----:R-:W-:-:S04]  /*3a70*/  SHF.L.U32 R7, R7, 0x1f, RZ ;  /* 0x0000001f07077819 */ /* 0x002fc800000006ff */
[----:B------:R-:W1:Y:S02]  /*3a80*/  SYNCS.PHASECHK.TRANS64.TRYWAIT P0, [UR5+0x8], R7 ;  /* 0x00000807ff0075a7 */ /* 0x000e640008001105 */
[----:B-1----:R-:W-:Y:S05]  /*3a90*/  @P0 BRA `(.L_x_69) ;  /* 0x0000000000080947 */ /* 0x002fea0003800000 */
[----:B------:R-:W1:Y:S02]  /*3aa0*/  SYNCS.PHASECHK.TRANS64.TRYWAIT P0, [UR5+0x8], R7 ;  /* 0x00000807ff0075a7 */ /* 0x000e640008001105 */
[----:B-1----:R-:W-:Y:S05]  /*3ab0*/  @!P0 BRA `(.L_x_70) ;  /* 0x0000005000088947 */ /* 0x002fea0003800000 */
.L_x_69:
[----:B-1----:R-:W-:Y:S01]  /*3ac0*/  HFMA2 R0, -RZ, RZ, 0, 5.9604644775390625e-08 ;  /* 0x00000001ff007431 */ /* 0x002fe200000001ff */
[----:B------:R-:W-:Y:S01]  /*3ad0*/  UPRMT UR4, UR69, 0x654, UR7 ;  /* 0x0000065445047896 */ /* 0x000fe20008000007 */
[----:B------:R-:W-:Y:S01]  /*3ae0*/  IMAD.MOV.U32 R8, RZ, RZ, 0xffff ;  /* 0x0000ffffff087424 */ /* 0x000fe200078e00ff */
[----:B------:R-:W-:Y:S01]  /*3af0*/  PRMT R4, R4, 0x654, R5 ;  /* 0x0000065404047816 */ /* 0x000fe20000000005 */
[----:B------:R-:W-:Y:S02]  /*3b00*/  IMAD.MOV.U32 R6, RZ, RZ, 0x4 ;  /* 0x00000004ff067424 */ /* 0x000fe400078e00ff */
[----:B------:R-:W-:Y:S01]  /*3b10*/  IMAD.SHL.U32 R9, R11, 0x20, RZ ;  /* 0x000000200b097824 */ /* 0x000fe200078e00ff */
[----:B------:R-:W-:Y:S02]  /*3b20*/  MOV R5, UR4 ;  /* 0x0000000400057c02 */ /* 0x000fe40008000f00 */
[-C--:B------:R-:W-:Y:S01]  /*3b30*/  SHF.L.U32 R8, R8, R11.reuse, RZ ;  /* 0x0000000b08087219 */ /* 0x080fe200000006ff */
[----:B------:R1:W-:Y:S01]  /*3b40*/  SYNCS.ARRIVE.TRANS64.RED RZ, [UR4], R6 ;  /* 0x00000006ffff79a7 */ /* 0x0003e20008000404 */
[----:B------:R-:W-:Y:S01]  /*3b50*/  SHF.L.U32 R7, R0, R11, RZ ;  /* 0x0000000b00077219 */ /* 0x000fe200000006ff */
[----:B------:R1:W-:Y:S04]  /*3b60*/  STS [UR6+0x170], R9 ;  /* 0x00017009ff007988 */ /* 0x0003e80008000806 */
[----:B------:R1:W-:Y:S04]  /*3b70*/  STAS [R4.64], R11 ;  /* 0x0000000b04007dbd */ /* 0x0003e8000c0008ff */
[----:B------:R1:W-:Y:S04]  /*3b80*/  ATOMS.OR RZ, [UR5+0x14], R8 ;  /* 0x00001408ffff798c */ /* 0x0003e8000b000005 */
[----:B------:R1:W-:Y:S04]  /*3b90*/  ATOMS.OR RZ, [UR5+0x18], R7 ;  /* 0x00001807ffff798c */ /* 0x0003e8000b000005 */
[----:B------:R1:W-:Y:S02]  /*3ba0*/  ATOMS.XOR RZ, [UR5+0x10], R0 ;  /* 0x00001000ffff798c */ /* 0x0003e4000b800005 */
.L_x_66:
[----:B------:R-:W-:Y:S05]  /*3bb0*/  BSYNC B0 ;  /* 0x0000000000007941 */ /* 0x000fea0003800000 */
.L_x_65:
[----:B------:R-:W-:Y:S05]  /*3bc0*/  BRA.U UP1, `(.L_x_71) ;  /* 0x00000001016c7547 */ /* 0x000fea000b800000 */
[----:B------:R-:W-:-:S03]  /*3bd0*/  UMOV UR4, 0xffffffff ;  /* 0xffffffff00047882 */ /* 0x000fc60000000000 */
[----:B------:R-:W-:Y:S05]  /*3be0*/  BRA.DIV UR4, `(.L_x_72) ;  /* 0x0000004e04d47947 */ /* 0x000fea000b800000 */
[----:B------:R-:W-:-:S13]  /*3bf0*/  ELECT P6, URZ, PT ;  /* 0x0000000000ff782f */ /* 0x000fda00038c0000 */
.L_x_166:
[----:B------:R-:W-:Y:S05]  /*3c00*/  @!P6 BRA `(.L_x_71) ;  /* 0x00000000005ce947 */ /* 0x000fea0003800000 */
[----:B-1----:R-:W1:Y:S02]  /*3c10*/  LDS R5, [UR5+0x10] ;  /* 0x00001005ff057984 */ /* 0x002e640008000800 */
[----:B-1----:R-:W-:-:S04]  /*3c20*/  SHF.L.U32 R5, R5, 0x1f, RZ ;  /* 0x0000001f05057819 */ /* 0x002fc800000006ff */
[----:B------:R-:W1:Y:S02]  /*3c30*/  SYNCS.PHASECHK.TRANS64.TRYWAIT P0, [UR5+0x8], R5 ;  /* 0x00000805ff0075a7 */ /* 0x000e640008001105 */
[----:B-1----:R-:W-:Y:S05]  /*3c40*/  @P0 BRA `(.L_x_73) ;  /* 0x0000000000080947 */ /* 0x002fea0003800000 */
[----:B------:R-:W1:Y:S02]  /*3c50*/  SYNCS.PHASECHK.TRANS64.TRYWAIT P0, [UR5+0x8], R5 ;  /* 0x00000805ff0075a7 */ /* 0x000e640008001105 */
[----:B-1----:R-:W-:Y:S05]  /*3c60*/  @!P0 BRA `(.L_x_74) ;  /* 0x0000004c00d48947 */ /* 0x002fea0003800000 */
.L_x_73:
[----:B------:R-:W2:Y:S01]  /*3c70*/  LDS R7, [UR6+0x170] ;  /* 0x00017006ff077984 */ /* 0x000ea20008000800 */
[----:B-1----:R-:W-:Y:S02]  /*3c80*/  HFMA2 R0, -RZ, RZ, 0, 5.9604644775390625e-08 ;  /* 0x00000001ff007431 */ /* 0x002fe400000001ff */
[----:B------:R-:W-:Y:S01]  /*3c90*/  IMAD.MOV.U32 R4, RZ, RZ, 0xffff ;  /* 0x0000ffffff047424 */ /* 0x000fe200078e00ff */
[----:B------:R-:W-:Y:S01]  /*3ca0*/  UPRMT UR4, UR69, 0x654, UR7 ;  /* 0x0000065445047896 */ /* 0x000fe20008000007 */
[----:B--2---:R-:W-:-:S03]  /*3cb0*/  IMAD.SHL.U32 R5, R7, 0x20, RZ ;  /* 0x0000002007057824 */ /* 0x004fc600078e00ff */
[-C--:B------:R-:W-:Y:S02]  /*3cc0*/  SHF.L.U32 R4, R4, R7.reuse, RZ ;  /* 0x0000000704047219 */ /* 0x080fe400000006ff */
[----:B------:R-:W-:Y:S01]  /*3cd0*/  SHF.L.U32 R7, R0, R7, RZ ;  /* 0x0000000700077219 */ /* 0x000fe200000006ff */
[----:B------:R2:W-:Y:S04]  /*3ce0*/  STS [UR6+0x170], R5 ;  /* 0x00017005ff007988 */ /* 0x0005e80008000806 */
[----:B------:R2:W-:Y:S04]  /*3cf0*/  ATOMS.OR RZ, [UR5+0x14], R4 ;  /* 0x00001404ffff798c */ /* 0x0005e8000b000005 */
[----:B------:R2:W-:Y:S01]  /*3d00*/  ATOMS.OR RZ, [UR5+0x18], R7 ;  /* 0x00001807ffff798c */ /* 0x0005e2000b000005 */
[----:B------:R-:W-:Y:S03]  /*3d10*/  SYNCS.ARRIVE.TRANS64.RED.A1T0 RZ, [UR4], RZ ;  /* 0x000000ffffff79a7 */ /* 0x000fe60008100404 */
[----:B------:R2:W-:Y:S01]  /*3d20*/  ATOMS.XOR RZ, [UR5+0x10], R0 ;  /* 0x00001000ffff798c */ /* 0x0005e2000b800005 */
[----:B------:R-:W-:Y:S05]  /*3d30*/  BRA `(.L_x_71) ;  /* 0x0000000000107947 */ /* 0x000fea0003800000 */
.L_x_64:
[----:B------:R-:W-:Y:S02]  /*3d40*/  MOV R0, 0xffffffff ;  /* 0xffffffff00007802 */ /* 0x000fe40000000f00 */
[----:B------:R-:W-:-:S03]  /*3d50*/  MOV R4, 0x3d80 ;  /* 0x00003d8000047802 */ /* 0x000fc60000000f00 */
[----:B------:R1:W-:Y:S04]  /*3d60*/  STS [UR6+0x170], R0 ;  /* 0x00017000ff007988 */ /* 0x0003e80008000806 */
[----:B-1---5:R-:W-:Y:S05]  /*3d70*/  CALL.REL.NOINC `($__internal_1_$__cuda_sm10x_tcgen05_guardrail_trap_phase_invalid_during_alloc) ;  /* 0x0000005400347944 */ /* 0x022fea0003c00000 */
.L_x_71:
[----:B------:R-:W-:Y:S05]  /*3d80*/  WARPSYNC.ALL ;  /* 0x0000000000007948 */ /* 0x000fea0003800000 */
[----:B------:R-:W3:Y:S01]  /*3d90*/  S2UR UR4, SR_CgaCtaId ;  /* 0x00000000000479c3 */ /* 0x000ee20000008800 */
[----:B------:R-:W-:Y:S01]  /*3da0*/  UMOV UR41, 0x400 ;  /* 0x0000040000297882 */ /* 0x000fe20000000000 */
[----:B------:R-:W-:-:S06]  /*3db0*/  NOP ;  /* 0x0000000000007918 */ /* 0x000fcc0000000000 */
[----:B------:R-:W-:Y:S06]  /*3dc0*/  BAR.ARV 0x6, 0xa0 ;  /* 0x0182800000007b1d */ /* 0x000fec0000002000 */
[----:B------:R-:W4:Y:S01]  /*3dd0*/  LDCU UR6, c[0x0][0x38c] ;  /* 0x00007180ff0677ac */ /* 0x000f220008000800 */
[----:B------:R-:W-:Y:S01]  /*3de0*/  LOP3.LUT R3, R3, 0xffff, RZ, 0xc0, !PT ;  /* 0x0000ffff03037812 */ /* 0x000fe200078ec0ff */
[----:B-1----:R-:W-:Y:S01]  /*3df0*/  IMAD.MOV.U32 R9, RZ, RZ, 0x1 ;  /* 0x00000001ff097424 */ /* 0x002fe200078e00ff */
[----:B------:R-:W-:Y:S01]  /*3e00*/  LOP3.LUT R2, R2, 0xffff, RZ, 0xc0, !PT ;  /* 0x0000ffff02027812 */ /* 0x000fe200078ec0ff */
[----:B------:R-:W-:Y:S01]  /*3e10*/  IMAD.MOV.U32 R8, RZ, RZ, RZ ;  /* 0x000000ffff087224 */ /* 0x000fe200078e00ff */
[----:B------:R-:W-:Y:S01]  /*3e20*/  R2UR UR43, R3 ;  /* 0x00000000032b72ca */ /* 0x000fe200000e0000 */
[----:B------:R-:W-:Y:S01]  /*3e30*/  UMOV UR47, URZ ;  /* 0x000000ff002f7c82 */ /* 0x000fe20008000000 */
[----:B------:R-:W-:-:S02]  /*3e40*/  R2UR UR65, R2 ;  /* 0x00000000024172ca */ /* 0x000fc400000e0000 */
[----:B------:R-:W-:Y:S01]  /*3e50*/  CS2R R2, SRZ ;  /* 0x0000000000027805 */ /* 0x000fe2000001ff00 */
[----:B------:R-:W-:Y:S01]  /*3e60*/  UMOV UR38, URZ ;  /* 0x000000ff00267c82 */ /* 0x000fe20008000000 */
[----:B---3--:R-:W-:Y:S01]  /*3e70*/  ULEA UR41, UR4, UR41, 0x18 ;  /* 0x0000002904297291 */ /* 0x008fe2000f8ec0ff */
[----:B------:R-:W-:Y:S01]  /*3e80*/  UMOV UR37, URZ ;  /* 0x000000ff00257c82 */ /* 0x000fe20008000000 */
[----:B------:R-:W-:Y:S02]  /*3e90*/  UISETP.NE.AND UP3, UPT, UR68, URZ, UPT ;  /* 0x000000ff4400728c */ /* 0x000fe4000bf65270 */
[----:B------:R-:W-:Y:S02]  /*3ea0*/  UIADD3 UR5, UPT, UPT, UR41, 0x3300, URZ ;  /* 0x0000330029057890 */ /* 0x000fe4000fffe0ff */
[----:B------:R-:W-:-:S03]  /*3eb0*/  UIADD3 UR4, UPT, UPT, UR41, 0x23300, URZ ;  /* 0x0002330029047890 */ /* 0x000fc6000fffe0ff */
[----:B--2---:R-:W1:Y:S01]  /*3ec0*/  LDS R0, [UR41+0x170] ;  /* 0x00017029ff007984 */ /* 0x004e620008000800 */
[----:B----4-:R-:W-:Y:S02]  /*3ed0*/  UIADD3 UR6, UPT, UPT, UR6, 0x7f, URZ ;  /* 0x0000007f06067890 */ /* 0x010fe4000fffe0ff */
[----:B------:R-:W-:Y:S02]  /*3ee0*/  USHF.R.U32.HI UR5, URZ, 0x4, UR5 ;  /* 0x00000004ff057899 */ /* 0x000fe40008011605 */
[----:B------:R-:W-:Y:S02]  /*3ef0*/  USHF.R.S32.HI UR64, URZ, 0x1f, UR6 ;  /* 0x0000001fff407899 */ /* 0x000fe40008011406 */
[----:B------:R-:W-:Y:S02]  /*3f00*/  USHF.R.U32.HI UR4, URZ, 0x4, UR4 ;  /* 0x00000004ff047899 */ /* 0x000fe40008011604 */
[----:B------:R-:W-:Y:S02]  /*3f10*/  ULEA.HI UR64, UR64, UR6, URZ, 0x7 ;  /* 0x0000000640407291 */ /* 0x000fe4000f8f38ff */
[----:B------:R-:W-:-:S02]  /*3f20*/  ULOP3.LUT UR5, UR5, 0x3fff, URZ, 0xc0, !UPT ;  /* 0x00003fff05057892 */ /* 0x000fc4000f8ec0ff */
[----:B------:R-:W-:Y:S02]  /*3f30*/  USHF.R.S32.HI UR64, URZ, 0x7, UR64 ;  /* 0x00000007ff407899 */ /* 0x000fe40008011440 */
[----:B------:R-:W-:Y:S02]  /*3f40*/  ULOP3.LUT UR45, UR4, 0x3fff, URZ, 0xc0, !UPT ;  /* 0x00003fff042d7892 */ /* 0x000fe4000f8ec0ff */
[----:B------:R-:W-:Y:S01]  /*3f50*/  UISETP.LT.AND UP0, UPT, UR64, 0x1, UPT ;  /* 0x000000014000788c */ /* 0x000fe2000bf01270 */
[----:B------:R-:W-:Y:S01]  /*3f60*/  UMOV UR62, 0x0 ;  /* 0x00000000003e7882 */ /* 0x000fe20000000000 */
        /* <DEDUP_REMOVED lines=9> */
[----:B------:R-:W-:-:S02]  /*4000*/  ULOP3.LUT UR44, UR5, 0x10000, URZ, 0xfc, !UPT ;  /* 0x00010000052c7892 */ /* 0x000fc4000f8efcff */
[----:B------:R-:W-:Y:S02]  /*4010*/  ULOP3.LUT UR45, UR45, 0x10000, URZ, 0xfc, !UPT ;  /* 0x000100002d2d7892 */ /* 0x000fe4000f8efcff */
[----:B------:R-:W-:Y:S01]  /*4020*/  USEL UR66, UR64, 0x1, !UP0 ;  /* 0x0000000140427887 */ /* 0x000fe2000c000000 */
[----:B------:R-:W-:Y:S01]  /*4030*/  UMOV UR52, 0x0 ;  /* 0x0000000000347882 */ /* 0x000fe20000000000 */
[----:B------:R-:W-:Y:S01]  /*4040*/  UMOV UR53, 0x8100490 ;  /* 0x0810049000357882 */ /* 0x000fe20000000000 */
[----:B------:R-:W-:Y:S01]  /*4050*/  UMOV UR50, 0x0 ;  /* 0x0000000000327882 */ /* 0x000fe20000000000 */
[----:B------:R-:W-:Y:S01]  /*4060*/  UMOV UR51, 0x8100490 ;  /* 0x0810049000337882 */ /* 0x000fe20000000000 */
[----:B------:R-:W-:Y:S01]  /*4070*/  UMOV UR48, 0x0 ;  /* 0x0000000000307882 */ /* 0x000fe20000000000 */
[----:B-1----:R-:W-:Y:S01]  /*4080*/  R2UR UR67, R0 ;  /* 0x00000000004372ca */ /* 0x002fe200000e0000 */
[----:B------:R-:W-:-:S14]  /*4090*/  UMOV UR49, 0x8100490 ;  /* 0x0810049000317882 */ /* 0x000fdc0000000000 */
.L_x_82:
[C---:B------:R-:W-:Y:S02]  /*40a0*/  LEA R0, R8.reuse, UR41, 0x3 ;  /* 0x0000002908007c11 */ /* 0x040fe4000f8e18ff */
[----:B------:R-:W-:Y:S02]  /*40b0*/  SHF.L.U32 R5, R3, 0x1f, RZ ;  /* 0x0000001f03057819 */ /* 0x000fe400000006ff */
[----:B------:R-:W-:Y:S02]  /*40c0*/  LEA R4, R8, UR41, 0x4 ;  /* 0x0000002908047c11 */ /* 0x000fe4000f8e20ff */
[----:B------:R-:W1:Y:S02]  /*40d0*/  SYNCS.PHASECHK.TRANS64.TRYWAIT P0, [R0+URZ+0xc0], R5 ;  /* 0x0000c005000075a7 */ /* 0x000e6400080011ff */
[----:B-1-3--:R-:W-:Y:S05]  /*40e0*/  @!P0 BRA `(.L_x_75) ;  /* 0x0000004800cc8947 */ /* 0x00afea0003800000 */
.L_x_167:
[----:B-1----:R-:W1:Y:S01]  /*40f0*/  LDS.128 R4, [R4+0x150] ;  /* 0x0001500004047984 */ /* 0x002e620000000c00 */
[----:B------:R-:W-:Y:S02]  /*4100*/  VIADD R0, R0, 0xd0 ;  /* 0x000000d000007836 */ /* 0x000fe40000000000 */
[----:B------:R-:W-:Y:S01]  /*4110*/  VIADD R8, R8, 0x1 ;  /* 0x0000000108087836 */ /* 0x000fe20000000000 */
[----:B------:R-:W-:Y:S01]  /*4120*/  @!PT LDS RZ, [RZ] ;  /* 0x00000000fffff984 */ /* 0x000fe20000000800 */
[----:B------:R-:W-:Y:S01]  /*4130*/  @!PT LDS RZ, [RZ] ;  /* 0x00000000fffff984 */ /* 0x000fe20000000800 */
[----:B------:R-:W-:Y:S01]  /*4140*/  @!PT LDS RZ, [RZ] ;  /* 0x00000000fffff984 */ /* 0x000fe20000000800 */
[----:B------:R-:W-:Y:S01]  /*4150*/  @!PT LDS RZ, [RZ] ;  /* 0x00000000fffff984 */ /* 0x000fe20000000800 */
[----:B------:R2:W-:Y:S06]  /*4160*/  MEMBAR.ALL.CTA ;  /* 0x0000000000007992 */ /* 0x0005ec0000008000 */
[----:B--2---:R-:W2:Y:S01]  /*4170*/  FENCE.VIEW.ASYNC.S ;  /* 0x00000000000073c6 */ /* 0x004ea20000000000 */
[----:B------:R-:W-:-:S04]  /*4180*/  PRMT R0, RZ, 0x654, R0 ;  /* 0x00000654ff007816 */ /* 0x000fc80000000000 */
[----:B--2---:R2:W-:Y:S01]  /*4190*/  SYNCS.ARRIVE.TRANS64.RED.A1T0 RZ, [R0+URZ], RZ ;  /* 0x000000ff00ff79a7 */ /* 0x0045e200081004ff */
[----:B-1----:R-:W-:Y:S01]  /*41a0*/  LOP3.LUT P1, RZ, R6, 0x1, RZ, 0xc0, !PT ;  /* 0x0000000106ff7812 */ /* 0x002fe2000782c0ff */
[----:B--2---:R-:W-:-:S12]  /*41b0*/  BRA.U UP3, `(.L_x_76) ;  /* 0x0000000503587547 */ /* 0x004fd8000b800000 */
[----:B------:R-:W1:Y:S01]  /*41c0*/  LDCU UR4, c[0x0][0x38c] ;  /* 0x00007180ff0477ac */ /* 0x000e620008000800 */
[----:B------:R-:W-:Y:S02]  /*41d0*/  PLOP3.LUT P2, PT, PT, PT, PT, 0x80, 0x8 ;  /* 0x000000000008781c */ /* 0x000fe40003f4f070 */
[----:B------:R-:W-:Y:S01]  /*41e0*/  SHF.L.U32 R5, R9, 0x1f, RZ ;  /* 0x0000001f09057819 */ /* 0x000fe200000006ff */
[----:B------:R-:W-:Y:S02]  /*41f0*/  ULEA UR46, UR47, UR41, 0x3 ;  /* 0x000000292f2e7291 */ /* 0x000fe4000f8e18ff */
[----:B------:R-:W-:Y:S02]  /*4200*/  ULEA UR36, UR47, UR67, 0x5 ;  /* 0x000000432f247291 */ /* 0x000fe4000f8e28ff */
[----:B-1----:R-:W-:-:S06]  /*4210*/  UISETP.GE.AND UP0, UPT, UR4, 0x1, UPT ;  /* 0x000000010400788c */ /* 0x002fcc000bf06270 */
[----:B------:R-:W-:-:S05]  /*4220*/  PLOP3.LUT P0, PT, PT, PT, UP0, 0x80, 0x8 ;  /* 0x000000000008781c */ /* 0x000fca0003f0f008 */
[----:B------:R-:W-:-:S08]  /*4230*/  @UP0 ULEA UR4, UR38, UR41, 0x3 ;  /* 0x0000002926040291 */ /* 0x000fd0000f8e18ff */
[----:B------:R-:W-:-:S04]  /*4240*/  @P0 SHF.L.U32 R0, R2, 0x1f, RZ ;  /* 0x0000001f02000819 */ /* 0x000fc800000006ff */
[----:B------:R1:W2:Y:S01]  /*4250*/  @P0 SYNCS.PHASECHK.TRANS64.TRYWAIT P2, [UR4], R0 ;  /* 0x00000000ff0005a7 */ /* 0x0002a20008041104 */
[----:B------:R-:W3:Y:S02]  /*4260*/  SYNCS.PHASECHK.TRANS64.TRYWAIT P0, [UR46+0x100], R5 ;  /* 0x00010005ff0075a7 */ /* 0x000ee4000800112e */
[----:B-123--:R-:W-:Y:S05]  /*4270*/  @!P0 BRA `(.L_x_77) ;  /* 0x00000048007c8947 */ /* 0x00efea0003800000 */
.L_x_169:
[----:B------:R-:W-:Y:S01]  /*4280*/  UMOV UR42, UR37 ;  /* 0x00000025002a7c82 */ /* 0x000fe20008000000 */
[----:B------:R-:W-:Y:S05]  /*4290*/  BRA.U !UP0, `(.L_x_78) ;  /* 0x0000000508107547 */ /* 0x000fea000b800000 */
[----:B------:R-:W-:Y:S02]  /*42a0*/  UIADD3 UR42, UPT, UPT, UR66, UR37, URZ ;  /* 0x00000025422a7290 */ /* 0x000fe4000fffe0ff */
[----:B------:R-:W-:Y:S01]  /*42b0*/  UPLOP3.LUT UP2, UPT, UPT, UPT, UPT, 0x40, 0x4 ;  /* 0x000000000004789c */ /* 0x000fe20003f4e870 */
[----:B------:R-:W-:Y:S01]  /*42c0*/  UMOV UR39, UR64 ;  /* 0x0000004000277c82 */ /* 0x000fe20008000000 */
[----:B------:R-:W-:-:S09]  /*42d0*/  UMOV UR5, UR38 ;  /* 0x0000002600057c82 */ /* 0x000fd20008000000 */
.L_x_81:
[----:B------:R-:W-:Y:S01]  /*42e0*/  ULEA UR7, UR5, UR41, 0x3 ;  /* 0x0000002905077291 */ /* 0x000fe2000f8e18ff */
[----:B--23--:R-:W-:Y:S11]  /*42f0*/  @P2 BRA `(.L_x_79) ;  /* 0x00000000000c2947 */ /* 0x00cff60003800000 */
[----:B-1----:R-:W-:Y:S04]  /*4300*/  SHF.L.U32 R5, R2, 0x1f, RZ ;  /* 0x0000001f02057819 */ /* 0x002fe800000006ff */
[----:B------:R-:W1:Y:S02]  /*4310*/  SYNCS.PHASECHK.TRANS64.TRYWAIT P0, [UR7], R5 ;  /* 0x00000005ff0075a7 */ /* 0x000e640008001107 */
[----:B-1----:R-:W-:Y:S05]  /*4320*/  @!P0 BRA `(.L_x_80) ;  /* 0x0000004800688947 */ /* 0x002fea0003800000 */
.L_x_79:
[----:B------:R-:W-:Y:S01]  /*4330*/  UISETP.NE.AND UP0, UPT, UR39, 0x1, UPT ;  /* 0x000000012700788c */ /* 0x000fe2000bf05270 */
[----:B------:R-:W-:Y:S01]  /*4340*/  PLOP3.LUT P2, PT, PT, PT, PT, 0x80, 0x8 ;  /* 0x000000000008781c */ /* 0x000fe20003f4f070 */
[----:B------:R-:W-:Y:S02]  /*4350*/  UIADD3 UR4, UPT, UPT, UR5, 0x1, URZ ;  /* 0x0000000105047890 */ /* 0x000fe4000fffe0ff */
[----:B------:R-:W-:Y:S02]  /*4360*/  UIADD3 UR40, UPT, UPT, UR7, 0x40, URZ ;  /* 0x0000004007287890 */ /* 0x000fe4000fffe0ff */
[----:B------:R-:W-:Y:S01]  /*4370*/  UISETP.NE.AND UP1, UPT, UR4, 0x8, UPT ;  /* 0x000000080400788c */ /* 0x000fe2000bf25270 */
[----:B------:R-:W-:Y:S01]  /*4380*/  PLOP3.LUT P0, PT, PT, PT, UP0, 0x80, 0x8 ;  /* 0x000000000008781c */ /* 0x000fe20003f0f008 */
[----:B------:R-:W-:Y:S02]  /*4390*/  UIADD3 UR37, UPT, UPT, UR37, 0x1, URZ ;  /* 0x0000000125257890 */ /* 0x000fe4000fffe0ff */
[----:B------:R-:W-:Y:S02]  /*43a0*/  USEL UR6, URZ, 0x1, UP1 ;  /* 0x00000001ff067887 */ /* 0x000fe40008800000 */
[----:B------:R-:W-:Y:S02]  /*43b0*/  USEL UR38, UR4, URZ, UP1 ;  /* 0x000000ff04267287 */ /* 0x000fe40008800000 */
[----:B------:R-:W-:Y:S02]  /*43c0*/  UIADD3 UR39, UPT, UPT, UR39, -0x1, URZ ;  /* 0xffffffff27277890 */ /* 0x000fe4000fffe0ff */
[----:B------:R-:W-:Y:S01]  /*43d0*/  @UP0 ULEA UR4, UR38, UR41, 0x3 ;  /* 0x0000002926040291 */ /* 0x000fe2000f8e18ff */
[----:B------:R-:W-:Y:S01]  /*43e0*/  LOP3.LUT R2, R2, UR6, RZ, 0x3c, !PT ;  /* 0x0000000602027c12 */ /* 0x000fe2000f8e3cff */
[----:B------:R-:W-:Y:S02]  /*43f0*/  ULEA UR6, UR5, UR45, 0x9 ;  /* 0x0000002d05067291 */ /* 0x000fe4000f8e48ff */
[----:B------:R-:W-:Y:S01]  /*4400*/  UISETP.NE.AND UP0, UPT, UR37, UR42, UPT ;  /* 0x0000002a2500728c */ /* 0x000fe2000bf05270 */
[----:B-1----:R-:W-:Y:S01]  /*4410*/  @P0 SHF.L.U32 R0, R2, 0x1f, RZ ;  /* 0x0000001f02000819 */ /* 0x002fe200000006ff */
[----:B------:R-:W-:Y:S02]  /*4420*/  UIADD3 UR34, UPT, UPT, UR6, 0x2, URZ ;  /* 0x0000000206227890 */ /* 0x000fe4000fffe0ff */
[----:B------:R-:W-:Y:S01]  /*4430*/  UIADD3 UR30, UPT, UPT, UR6, 0x4, URZ ;  /* 0x00000004061e7890 */ /* 0x000fe2000fffe0ff */
[----:B------:R2:W3:Y:S01]  /*4440*/  @P0 SYNCS.PHASECHK.TRANS64.TRYWAIT P2, [UR4], R0 ;  /* 0x00000000ff0005a7 */ /* 0x0004e20008041104 */
[----:B------:R-:W-:Y:S02]  /*4450*/  ULEA UR4, UR5, UR44, 0xa ;  /* 0x0000002c05047291 */ /* 0x000fe4000f8e50ff */
[----:B------:R-:W-:Y:S02]  /*4460*/  UIADD3 UR26, UPT, UPT, UR6, 0x6, URZ ;  /* 0x00000006061a7890 */ /* 0x000fe4000fffe0ff */
        /* <DEDUP_REMOVED lines=10> */
[----:B------:R-:W-:Y:S01]  /*4510*/  UIADD3 UR8, UPT, UPT, UR4, 0x206, URZ ;  /* 0x0000020604087890 */ /* 0x000fe2000fffe0ff */
[----:B------:R-:W-:Y:S01]  /*4520*/  UMOV UR7, 0x40004040 ;  /* 0x4000404000077882 */ /* 0x000fe20000000000 */
[----:B------:R-:W-:Y:S01]  /*4530*/  UMOV UR5, 0x40004040 ;  /* 0x4000404000057882 */ /* 0x000fe20000000000 */
[----:B------:R-:W-:Y:S01]  /*4540*/  UMOV UR35, 0x40004040 ;  /* 0x4000404000237882 */ /* 0x000fe20000000000 */
[----:B------:R1:W-:Y:S01]  /*4550*/  UTCHMMA.2CTA gdesc[UR4], gdesc[UR6], tmem[UR36], tmem[UR62], idesc[UR63], UP2 ;  /* 0x00ff3e06040075ea */ /* 0x0003e20009200024 */
[----:B------:R-:W-:Y:S01]  /*4560*/  UPLOP3.LUT UP2, UPT, UPT, UPT, UPT, 0x80, 0x8 ;  /* 0x000000000008789c */ /* 0x000fe20003f4f070 */
[----:B------:R-:W-:Y:S01]  /*4570*/  UMOV UR33, 0x40004040 ;  /* 0x4000404000217882 */ /* 0x000fe20000000000 */
[----:B------:R-:W-:Y:S01]  /*4580*/  UMOV UR31, 0x40004040 ;  /* 0x40004040001f7882 */ /* 0x000fe20000000000 */
[----:B------:R2:W-:Y:S01]  /*4590*/  UTCHMMA.2CTA gdesc[UR32], gdesc[UR34], tmem[UR36], tmem[UR60], idesc[UR61], UPT ;  /* 0x00ff3c22200075ea */ /* 0x0005e2000ba00024 */
        /* <DEDUP_REMOVED lines=14> */
[----:B------:R-:W-:Y:S01]  /*4680*/  UMOV UR9, 0x40004040 ;  /* 0x4000404000097882 */ /* 0x000fe20000000000 */
[----:B------:R2:W-:Y:S01]  /*4690*/  UTCHMMA.2CTA gdesc[UR12], gdesc[UR14], tmem[UR36], tmem[UR50], idesc[UR51], UPT ;  /* 0x00ff320e0c0075ea */ /* 0x0005e2000ba00024 */
[----:B------:R2:W-:Y:S01]  /*46a0*/  UTCHMMA.2CTA gdesc[UR8], gdesc[UR10], tmem[UR36], tmem[UR48], idesc[UR49], UPT ;  /* 0x00ff300a080075ea */ /* 0x0005e2000ba00024 */
[----:B------:R2:W-:Y:S01]  /*46b0*/  UTCBAR.2CTA.MULTICAST [UR40], URZ, UR43 ;  /* 0x000000ff280073e9 */ /* 0x0005e2000820082b */
[----:B-1----:R-:W-:Y:S01]  /*46c0*/  UMOV UR5, UR38 ;  /* 0x0000002600057c82 */ /* 0x002fe20008000000 */
[----:B------:R-:W-:Y:S05]  /*46d0*/  BRA.U UP0, `(.L_x_81) ;  /* 0xfffffffd00007547 */ /* 0x000fea000b83ffff */
.L_x_78:
[----:B------:R-:W-:Y:S01]  /*46e0*/  UIADD3 UR4, UPT, UPT, UR46, 0xe0, URZ ;  /* 0x000000e02e047890 */ /* 0x000fe2000fffe0ff */
[----:B------:R-:W-:-:S08]  /*46f0*/  UMOV UR37, UR42 ;  /* 0x0000002a00257c82 */ /* 0x000fd00008000000 */
[----:B------:R4:W-:Y:S01]  /*4700*/  UTCBAR.2CTA.MULTICAST [UR4], URZ, UR65 ;  /* 0x000000ff040073e9 */ /* 0x0009e20008200841 */
[----:B------:R-:W-:Y:S02]  /*4710*/  NOP ;  /* 0x0000000000007918 */ /* 0x000fe40000000000 */
.L_x_76:
[----:B----4-:R-:W-:Y:S01]  /*4720*/  UIADD3 UR4, UPT, UPT, UR47, 0x1, URZ ;  /* 0x000000012f047890 */ /* 0x010fe2000fffe0ff */
[----:B------:R-:W-:-:S03]  /*4730*/  ISETP.NE.AND P0, PT, R8, 0x2, PT ;  /* 0x000000020800780c */ /* 0x000fc60003f05270 */
[----:B------:R-:W-:Y:S01]  /*4740*/  UISETP.NE.AND UP0, UPT, UR4, 0x4, UPT ;  /* 0x000000040400788c */ /* 0x000fe2000bf05270 */
[----:B-12---:R-:W-:Y:S02]  /*4750*/  SEL R0, RZ, 0x1, P0 ;  /* 0x00000001ff007807 */ /* 0x006fe40000000000 */
[----:B------:R-:W-:Y:S01]  /*4760*/  SEL R8, R8, RZ, P0 ;  /* 0x000000ff08087207 */ /* 0x000fe20000000000 */
[----:B------:R-:W-:Y:S01]  /*4770*/  USEL UR5, URZ, 0x1, UP0 ;  /* 0x00000001ff057887 */ /* 0x000fe20008000000 */
[----:B------:R-:W-:Y:S01]  /*4780*/  LOP3.LUT R3, R3, R0, RZ, 0x3c, !PT ;  /* 0x0000000003037212 */ /* 0x000fe200078e3cff */
[----:B------:R-:W-:-:S04]  /*4790*/  USEL UR47, UR4, URZ, UP0 ;  /* 0x000000ff042f7287 */ /* 0x000fc80008000000 */
[----:B------:R-:W-:Y:S01]  /*47a0*/  LOP3.LUT R9, R9, UR5, RZ, 0x3c, !PT ;  /* 0x0000000509097c12 */ /* 0x000fe2000f8e3cff */
[----:B------:R-:W-:Y:S07]  /*47b0*/  @P1 BRA `(.L_x_82) ;  /* 0xfffffff800381947 */ /* 0x000fee000383ffff */
[----:B------:R-:W1:Y:S01]  /*47c0*/  S2UR UR8, SR_CgaCtaId ;  /* 0x00000000000879c3 */ /* 0x000e620000008800 */
[----:B------:R-:W-:Y:S01]  /*47d0*/  ELECT P0, URZ, PT ;  /* 0x0000000000ff782f */ /* 0x000fe20003800000 */
[----:B------:R-:W-:Y:S01]  /*47e0*/  HFMA2 R0, -RZ, RZ, 0, 5.9604644775390625e-08 ;  /* 0x00000001ff007431 */ /* 0x000fe200000001ff */
[----:B------:R-:W-:-:S05]  /*47f0*/  UMOV UR4, 0x40 ;  /* 0x0000004000047882 */ /* 0x000fca0000000000 */
[----:B------:R-:W-:Y:S01]  /*4800*/  UVIRTCOUNT.DEALLOC.SMPOOL 0x80 ;  /* 0x000000800000784c */ /* 0x000fe20000000000 */
[----:B------:R-:W-:Y:S02]  /*4810*/  UISETP.NE.AND UP1, UPT, UR68, URZ, UPT ;  /* 0x000000ff4400728c */ /* 0x000fe4000bf25270 */
[----:B-1----:R-:W-:-:S09]  /*4820*/  ULEA UR8, UR8, UR4, 0x18 ;  /* 0x0000000408087291 */ /* 0x002fd2000f8ec0ff */
[----:B------:R1:W-:Y:S01]  /*4830*/  @P0 STS.U8 [UR8+0x1c], R0 ;  /* 0x00001c00ff000988 */ /* 0x0003e20008000008 */
[----:B------:R-:W-:Y:S05]  /*4840*/  BRA.U UP1, `(.L_x_83) ;  /* 0x0000000101a07547 */ /* 0x000fea000b800000 */
[----:B------:R-:W-:Y:S01]  /*4850*/  UIADD3 UR7, UPT, UPT, UR41, 0x100, URZ ;  /* 0x0000010029077890 */ /* 0x000fe2000fffe0ff */
[----:B------:R-:W-:-:S03]  /*4860*/  SHF.L.U32 R3, R9, 0x1f, RZ ;  /* 0x0000001f09037819 */ /* 0x000fc600000006ff */
[----:B------:R-:W-:-:S09]  /*4870*/  ULEA UR4, UR47, UR7, 0x3 ;  /* 0x000000072f047291 */ /* 0x000fd2000f8e18ff */
[----:B------:R-:W2:Y:S02]  /*4880*/  SYNCS.PHASECHK.TRANS64.TRYWAIT P0, [UR4], R3 ;  /* 0x00000003ff0075a7 */ /* 0x000ea40008001104 */
[----:B--2---:R-:W-:Y:S05]  /*4890*/  @!P0 BRA `(.L_x_84) ;  /* 0x0000004400248947 */ /* 0x004fea0003800000 */
.L_x_172:
        /* <DEDUP_REMOVED lines=9> */
.L_x_174:
        /* <DEDUP_REMOVED lines=9> */
.L_x_176:
[----:B------:R-:W-:-:S04]  /*49c0*/  UIADD3 UR4, UPT, UPT, UR4, 0x1, URZ ;  /* 0x0000000104047890 */ /* 0x000fc8000fffe0ff */
[----:B------:R-:W-:-:S04]  /*49d0*/  UISETP.NE.AND UP0, UPT, UR4, 0x4, UPT ;  /* 0x000000040400788c */ /* 0x000fc8000bf05270 */
[----:B------:R-:W-:Y:S02]  /*49e0*/  USEL UR5, URZ, 0x1, UP0 ;  /* 0x00000001ff057887 */ /* 0x000fe40008000000 */
[----:B------:R-:W-:-:S04]  /*49f0*/  USEL UR4, UR4, URZ, UP0 ;  /* 0x000000ff04047287 */ /* 0x000fc80008000000 */
[----:B------:R-:W-:Y:S01]  /*4a00*/  ULEA UR4, UR4, UR7, 0x3 ;  /* 0x0000000704047291 */ /* 0x000fe2000f8e18ff */
[----:B-1----:R-:W-:-:S04]  /*4a10*/  LOP3.LUT R3, R2, UR5, RZ, 0x3c, !PT ;  /* 0x0000000502037c12 */ /* 0x002fc8000f8e3cff */
[----:B------:R-:W-:Y:S01]  /*4a20*/  SHF.L.U32 R3, R3, 0x1f, RZ ;  /* 0x0000001f03037819 */ /* 0x000fe200000006ff */
[----:B------:R-:W-:-:S04]  /*4a30*/  IMAD.U32 R0, RZ, RZ, UR4 ;  /* 0x00000004ff007e24 */ /* 0x000fc8000f8e00ff */
[----:B------:R1:W2:Y:S03]  /*4a40*/  SYNCS.PHASECHK.TRANS64.TRYWAIT P0, [R0+URZ], R3 ;  /* 0x00000003000075a7 */ /* 0x0002a600080011ff */
[----:B--2---:R-:W-:Y:S05]  /*4a50*/  @!P0 NANOSLEEP.SYNCS 0x989680 ;  /* 0x009896800000895d */ /* 0x004fea0003900000 */
[----:B------:R-:W2:Y:S02]  /*4a60*/  @!P0 SYNCS.PHASECHK.TRANS64 P0, [R0+URZ], R3 ;  /* 0x00000003000085a7 */ /* 0x000ea400080010ff */
[----:B--2---:R-:W-:Y:S05]  /*4a70*/  @P0 BRA `(.L_x_87) ;  /* 0x0000000000200947 */ /* 0x004fea0003800000 */
.L_x_88:
[----:B--2---:R2:W4:Y:S02]  /*4a80*/  SYNCS.PHASECHK.TRANS64.TRYWAIT P0, [R0+URZ], R3 ;  /* 0x00000003000075a7 */ /* 0x00452400080011ff */
[----:B----4-:R-:W-:Y:S05]  /*4a90*/  @!P0 NANOSLEEP.SYNCS 0x989680 ;  /* 0x009896800000895d */ /* 0x010fea0003900000 */
[----:B------:R-:W4:Y:S02]  /*4aa0*/  @!P0 SYNCS.PHASECHK.TRANS64 P0, [R0+URZ], R3 ;  /* 0x00000003000085a7 */ /* 0x000f2400080010ff */
[----:B----4-:R-:W-:Y:S05]  /*4ab0*/  @!P0 BRA `(.L_x_88) ;  /* 0xfffffffc00f08947 */ /* 0x010fea000383ffff */
[----:B------:R-:W-:Y:S05]  /*4ac0*/  BRA `(.L_x_87) ;  /* 0x00000000000c7947 */ /* 0x000fea0003800000 */
.L_x_83:
[----:B------:R-:W-:-:S04]  /*4ad0*/  UIADD3 UR4, UPT, UPT, UR41, 0x140, URZ ;  /* 0x0000014029047890 */ /* 0x000fc8000fffe0ff */
[----:B------:R-:W-:-:S09]  /*4ae0*/  UPRMT UR4, UR69, 0x654, UR4 ;  /* 0x0000065445047896 */ /* 0x000fd20008000004 */
[----:B------:R-:W-:Y:S03]  /*4af0*/  SYNCS.ARRIVE.TRANS64.RED.A1T0 RZ, [UR4], RZ ;  /* 0x000000ffffff79a7 */ /* 0x000fe60008100404 */
.L_x_87:
[----:B-12---:R-:W-:Y:S01]  /*4b00*/  SHF.L.U32 R3, RZ, 0x1f, RZ ;  /* 0x0000001fff037819 */ /* 0x006fe200000006ff */
[----:B------:R-:W-:Y:S01]  /*4b10*/  UIADD3 UR4, UPT, UPT, UR41, 0x140, URZ ;  /* 0x0000014029047890 */ /* 0x000fe2000fffe0ff */
[----:B------:R-:W-:Y:S02]  /*4b20*/  PLOP3.LUT P0, PT, PT, PT, UP1, 0x80, 0x8 ;  /* 0x000000000008781c */ /* 0x000fe40003f0f018 */
[----:B------:R-:W1:Y:S02]  /*4b30*/  SYNCS.PHASECHK.TRANS64.TRYWAIT P1, [UR41+0x140], R3 ;  /* 0x00014003ff0075a7 */ /* 0x000e640008021129 */
[----:B-1----:R-:W-:Y:S09]  /*4b40*/  @!P1 BRA `(.L_x_89) ;  /* 0x0000004000c09947 */ /* 0x002ff20003800000 */
.L_x_178:
[----:B------:R-:W-:Y:S01]  /*4b50*/  @!UP1 UPRMT UR4, UR69, 0x654, UR4 ;  /* 0x0000065445049896 */ /* 0x000fe20008000004 */
[----:B------:R-:W-:Y:S01]  /*4b60*/  UMOV UR5, 0xffff ;  /* 0x0000ffff00057882 */ /* 0x000fe20000000000 */
[----:B------:R-:W-:-:S07]  /*4b70*/  UMOV UR6, 0x1 ;  /* 0x0000000100067882 */ /* 0x000fce0000000000 */
[----:B------:R-:W-:Y:S01]  /*4b80*/  @!P0 SYNCS.ARRIVE.TRANS64.RED.A1T0 RZ, [UR4], RZ ;  /* 0x000000ffffff89a7 */ /* 0x000fe20008100404 */
[----:B------:R-:W-:Y:S01]  /*4b90*/  NOP ;  /* 0x0000000000007918 */ /* 0x000fe20000000000 */
[----:B-1----:R-:W1:Y:S01]  /*4ba0*/  LDS R0, [UR8+0x14] ;  /* 0x00001408ff007984 */ /* 0x002e620008000800 */
[----:B------:R-:W-:-:S04]  /*4bb0*/  ULOP3.LUT UR4, UR67, 0xffff, URZ, 0xc0, !UPT ;  /* 0x0000ffff43047892 */ /* 0x000fc8000f8ec0ff */
[----:B------:R-:W-:-:S04]  /*4bc0*/  USHF.R.U32.HI UR4, URZ, 0x5, UR4 ;  /* 0x00000005ff047899 */ /* 0x000fc80008011604 */
[----:B------:R-:W-:Y:S02]  /*4bd0*/  USHF.L.U32 UR5, UR5, UR4, URZ ;  /* 0x0000000405057299 */ /* 0x000fe400080006ff */
[----:B------:R-:W-:-:S04]  /*4be0*/  USHF.L.U32 UR4, UR6, UR4, URZ ;  /* 0x0000000406047299 */ /* 0x000fc800080006ff */
[----:B-1----:R-:W-:-:S04]  /*4bf0*/  LOP3.LUT R0, R0, UR5, RZ, 0xc0, !PT ;  /* 0x0000000500007c12 */ /* 0x002fc8000f8ec0ff */
[----:B------:R-:W-:-:S13]  /*4c00*/  ISETP.NE.AND P0, PT, R0, UR5, PT ;  /* 0x0000000500007c0c */ /* 0x000fda000bf05270 */
[----:B------:R-:W-:Y:S05]  /*4c10*/  @P0 BRA `(.L_x_90) ;  /* 0x0000000000580947 */ /* 0x000fea0003800000 */
[----:B------:R-:W1:Y:S02]  /*4c20*/  LDS R0, [UR8+0x18] ;  /* 0x00001808ff007984 */ /* 0x000e640008000800 */
[----:B-1----:R-:W-:-:S04]  /*4c30*/  LOP3.LUT R0, R0, UR4, RZ, 0xc0, !PT ;  /* 0x0000000400007c12 */ /* 0x002fc8000f8ec0ff */
[----:B------:R-:W-:-:S13]  /*4c40*/  ISETP.NE.AND P0, PT, R0, UR4, PT ;  /* 0x0000000400007c0c */ /* 0x000fda000bf05270 */
[----:B------:R-:W-:Y:S05]  /*4c50*/  @P0 BRA `(.L_x_91) ;  /* 0x00000000003c0947 */ /* 0x000fea0003800000 */
[----:B------:R-:W1:Y:S01]  /*4c60*/  S2R R2, SR_LANEID ;  /* 0x0000000000027919 */ /* 0x000e620000000000 */
[----:B------:R-:W-:Y:S01]  /*4c70*/  ULOP3.LUT UR5, URZ, UR5, URZ, 0x33, !UPT ;  /* 0x00000005ff057292 */ /* 0x000fe2000f8e33ff */
[----:B------:R-:W-:Y:S01]  /*4c80*/  LOP3.LUT R4, RZ, UR4, RZ, 0x33, !PT ;  /* 0x00000004ff047c12 */ /* 0x000fe2000f8e33ff */
[----:B------:R-:W-:Y:S02]  /*4c90*/  VOTEU.ANY UR4, UPT, PT ;  /* 0x0000000000047886 */ /* 0x000fe400038e0100 */
[----:B------:R-:W-:Y:S01]  /*4ca0*/  UFLO.U32 UR4, UR4 ;  /* 0x00000004000472bd */ /* 0x000fe200080e0000 */
[----:B------:R-:W2:Y:S01]  /*4cb0*/  REDUX UR6, R4 ;  /* 0x00000000040673c4 */ /* 0x000ea20000000000 */
[----:B------:R-:W-:-:S06]  /*4cc0*/  IMAD.U32 R0, RZ, RZ, UR5 ;  /* 0x00000005ff007e24 */ /* 0x000fcc000f8e00ff */
[----:B------:R4:W-:Y:S01]  /*4cd0*/  UTCATOMSWS.AND URZ, UR5 ;  /* 0x0000000500ff79e3 */ /* 0x0009e20008000000 */
[----:B------:R-:W3:Y:S01]  /*4ce0*/  REDUX UR7, R0 ;  /* 0x00000000000773c4 */ /* 0x000ee20000000000 */
[----:B-1----:R-:W-:Y:S01]  /*4cf0*/  ISETP.EQ.U32.AND P0, PT, R2, UR4, PT ;  /* 0x0000000402007c0c */ /* 0x002fe2000bf02070 */
[----:B--2---:R-:W-:Y:S01]  /*4d00*/  IMAD.U32 R2, RZ, RZ, UR6 ;  /* 0x00000006ff027e24 */ /* 0x004fe2000f8e00ff */
[----:B---3--:R-:W-:-:S11]  /*4d10*/  MOV R3, UR7 ;  /* 0x0000000700037c02 */ /* 0x008fd60008000f00 */
[----:B------:R4:W-:Y:S04]  /*4d20*/  @P0 ATOMS.AND RZ, [UR8+0x14], R3 ;  /* 0x00001403ffff098c */ /* 0x0009e8000a800008 */
[----:B------:R4:W-:Y:S01]  /*4d30*/  @P0 ATOMS.AND RZ, [UR8+0x18], R2 ;  /* 0x00001802ffff098c */ /* 0x0009e2000a800008 */
[----:B------:R-:W-:Y:S05]  /*4d40*/  BRA `(.L_x_92) ;  /* 0x0000000000147947 */ /* 0x000fea0003800000 */
.L_x_91:
[----:B------:R-:W-:Y:S02]  /*4d50*/  MOV R2, 0x4d70 ;  /* 0x00004d7000027802 */ /* 0x000fe40000000f00 */
[----:B---3-5:R-:W-:Y:S05]  /*4d60*/  CALL.REL.NOINC `($__internal_0_$__cuda_sm10x_tcgen05_guardrail_trap_col_being_dealloced_not_returned_by_alloc) ;  /* 0x00000044002c7944 */ /* 0x028fea0003c00000 */
[----:B------:R-:W-:Y:S05]  /*4d70*/  BRA `(.L_x_92) ;  /* 0x0000000000087947 */ /* 0x000fea0003800000 */
.L_x_90:
[----:B------:R-:W-:Y:S02]  /*4d80*/  MOV R2, 0x4da0 ;  /* 0x00004da000027802 */ /* 0x000fe40000000f00 */
[----:B---3-5:R-:W-:Y:S05]  /*4d90*/  CALL.REL.NOINC `($__internal_2_$__cuda_sm10x_tcgen05_guardrail_trap_unallocated_columns_being_dealloced) ;  /* 0x0000004400387944 */ /* 0x028fea0003c00000 */
.L_x_92:
[----:B------:R-:W-:Y:S01]  /*4da0*/  NOP ;  /* 0x0000000000007918 */ /* 0x000fe20000000000 */
[----:B----4-:R-:W-:Y:S05]  /*4db0*/  EXIT ;  /* 0x000000000000794d */ /* 0x010fea0003800000 */
.L_x_63:
[----:B------:R-:W-:-:S09]  /*4dc0*/  UISETP.NE.OR UP0, UPT, UR22, 0x3, !UP3 ;  /* 0x000000031600788c */ /* 0x000fd2000df05670 */
[----:B------:R-:W-:Y:S05]  /*4dd0*/  BRA.U UP0, `(.L_x_93) ;  /* 0x00000011002c7547 */ /* 0x000fea000b800000 */
[----:B------:R-:W1:Y:S01]  /*4de0*/  LDCU UR37, c[0x0][0x370] ;  /* 0x00006e00ff2577ac */ /* 0x000e620008000800 */
[----:B------:R-:W2:Y:S01]  /*4df0*/  LDC.64 R16, c[0x0][0x348] ;  /* 0x0000d200ff107b82 */ /* 0x000ea20000000a00 */
[----:B------:R-:W-:Y:S02]  /*4e00*/  HFMA2 R13, -RZ, RZ, 0, 0 ;  /* 0x00000000ff0d7431 */ /* 0x000fe400000001ff */
[----:B------:R-:W-:Y:S01]  /*4e10*/  IMAD.MOV.U32 R15, RZ, RZ, 0x1 ;  /* 0x00000001ff0f7424 */ /* 0x000fe200078e00ff */
[----:B------:R-:W1:Y:S01]  /*4e20*/  LDCU.128 UR32, c[0x0][0xb10] ;  /* 0x00016200ff2077ac */ /* 0x000e620008000c00 */
[----:B------:R-:W-:Y:S01]  /*4e30*/  IMAD.MOV.U32 R14, RZ, RZ, RZ ;  /* 0x000000ffff0e7224 */ /* 0x000fe200078e00ff */
[----:B------:R-:W-:Y:S01]  /*4e40*/  MOV R7, 0x1000 ;  /* 0x0000100000077802 */ /* 0x000fe20000000f00 */
[----:B------:R-:W3:Y:S01]  /*4e50*/  LDCU UR31, c[0x0][0x374] ;  /* 0x00006e80ff1f77ac */ /* 0x000ee20008000800 */
[----:B------:R-:W4:Y:S01]  /*4e60*/  LDC.64 R2, c[0x0][0x888] ;  /* 0x00022200ff027b82 */ /* 0x000f220000000a00 */
[----:B------:R-:W3:Y:S01]  /*4e70*/  LDCU UR15, c[0x0][0xb0c] ;  /* 0x00016180ff0f77ac */ /* 0x000ee20008000800 */
[----:B------:R-:W3:Y:S06]  /*4e80*/  LDCU UR40, c[0x0][0xb20] ;  /* 0x00016400ff2877ac */ /* 0x000eec0008000800 */
[----:B------:R-:W2:Y:S01]  /*4e90*/  LDC.64 R4, c[0x0][0x890] ;  /* 0x00022400ff047b82 */ /* 0x000ea20000000a00 */
[----:B------:R-:W3:Y:S01]  /*4ea0*/  LDCU UR4, c[0x0][0xb30] ;  /* 0x00016600ff0477ac */ /* 0x000ee20008000800 */
[----:B-1----:R-:W-:-:S02]  /*4eb0*/  UIMAD.WIDE.U32 UR6, UR37, UR32, URZ ;  /* 0x00000020250672a5 */ /* 0x002fc4000f8e00ff */
[----:B---3--:R-:W-:Y:S01]  /*4ec0*/  UIMAD.WIDE.U32 UR8, UR31, UR35, URZ ;  /* 0x000000231f0872a5 */ /* 0x008fe2000f8e00ff */
[----:B------:R-:W-:Y:S01]  /*4ed0*/  UMOV UR29, 0x400 ;  /* 0x00000400001d7882 */ /* 0x000fe20000000000 */
[----:B------:R-:W-:-:S03]  /*4ee0*/  UPLOP3.LUT UP3, UPT, UPT, UPT, UPT, 0x40, 0x4 ;  /* 0x000000000004789c */ /* 0x000fc60003f6e870 */
[----:B------:R-:W-:Y:S01]  /*4ef0*/  UMOV UR6, UR7 ;  /* 0x0000000700067c82 */ /* 0x000fe20008000000 */
[----:B------:R-:W-:Y:S01]  /*4f00*/  UISETP.GE.AND UP0, UPT, UR42, 0x1, UPT ;  /* 0x000000012a00788c */ /* 0x000fe2000bf06270 */
[----:B------:R-:W-:Y:S01]  /*4f10*/  UMOV UR38, UR9 ;  /* 0x0000000900267c82 */ /* 0x000fe20008000000 */
[----:B------:R-:W-:Y:S01]  /*4f20*/  UISETP.NE.AND UP4, UPT, UR42, 0x1, UPT ;  /* 0x000000012a00788c */ /* 0x000fe2000bf85270 */
[----:B------:R-:W1:Y:S01]  /*4f30*/  LDCU.64 UR22, c[0x0][0xb28] ;  /* 0x00016500ff1677ac */ /* 0x000e620008000a00 */
[----:B------:R-:W-:Y:S02]  /*4f40*/  ULEA UR29, UR55, UR29, 0x18 ;  /* 0x0000001d371d7291 */ /* 0x000fe4000f8ec0ff */
[----:B------:R-:W-:Y:S02]  /*4f50*/  UISETP.NE.AND UP6, UPT, UR15, 0x1, UPT ;  /* 0x000000010f00788c */ /* 0x000fe4000bfc5270 */
[----:B------:R-:W-:Y:S02]  /*4f60*/  UISETP.NE.AND UP5, UPT, UR34, 0x1, UPT ;  /* 0x000000012200788c */ /* 0x000fe4000bfa5270 */
[----:B------:R-:W-:-:S02]  /*4f70*/  USHF.R.U32.HI UR39, URZ, UR33, UR6 ;  /* 0x00000021ff277299 */ /* 0x000fc40008011606 */
[----:B------:R-:W-:Y:S02]  /*4f80*/  USHF.R.U32.HI UR38, URZ, UR40, UR38 ;  /* 0x00000028ff267299 */ /* 0x000fe40008011626 */
[----:B------:R-:W-:Y:S01]  /*4f90*/  UISETP.NE.AND UP2, UPT, UR4, 0x1, UPT ;  /* 0x000000010400788c */ /* 0x000fe2000bf45270 */
[----:B------:R-:W-:-:S10]  /*4fa0*/  UMOV UR12, URZ ;  /* 0x000000ff000c7c82 */ /* 0x000fd40008000000 */
.L_x_102:
[C---:B------:R-:W-:Y:S02]  /*4fb0*/  LEA R12, R14.reuse, UR29, 0x3 ;  /* 0x0000001d0e0c7c11 */ /* 0x040fe4000f8e18ff */
[----:B------:R-:W-:Y:S02]  /*4fc0*/  SHF.L.U32 R9, R13, 0x1f, RZ ;  /* 0x0000001f0d097819 */ /* 0x000fe400000006ff */
[----:B------:R-:W-:Y:S02]  /*4fd0*/  LEA R10, R14, UR29, 0x4 ;  /* 0x0000001d0e0a7c11 */ /* 0x000fe4000f8e20ff */
[----:B---3--:R-:W3:Y:S02]  /*4fe0*/  SYNCS.PHASECHK.TRANS64.TRYWAIT P0, [R12+URZ+0xc0], R9 ;  /* 0x0000c0090c0075a7 */ /* 0x008ee400080011ff */
[----:B---3--:R-:W-:Y:S05]  /*4ff0*/  @!P0 BRA `(.L_x_94) ;  /* 0x0000003c00ac8947 */ /* 0x008fea0003800000 */
.L_x_179:
[----:B---3--:R-:W3:Y:S01]  /*5000*/  LDS.128 R8, [R10+0x150] ;  /* 0x000150000a087984 */ /* 0x008ee20000000c00 */
[----:B------:R-:W-:Y:S01]  /*5010*/  UISETP.GE.AND UP0, UPT, UR42, 0x1, UPT ;  /* 0x000000012a00788c */ /* 0x000fe2000bf06270 */
[----:B------:R-:W-:Y:S01]  /*5020*/  @!PT LDS RZ, [RZ] ;  /* 0x00000000fffff984 */ /* 0x000fe20000000800 */
[----:B------:R-:W-:Y:S01]  /*5030*/  @!PT LDS RZ, [RZ] ;  /* 0x00000000fffff984 */ /* 0x000fe20000000800 */
[----:B------:R-:W-:Y:S01]  /*5040*/  @!PT LDS RZ, [RZ] ;  /* 0x00000000fffff984 */ /* 0x000fe20000000800 */
[----:B------:R-:W-:Y:S01]  /*5050*/  @!PT LDS RZ, [RZ] ;  /* 0x00000000fffff984 */ /* 0x000fe20000000800 */
[----:B------:R1:W-:Y:S06]  /*5060*/  MEMBAR.ALL.CTA ;  /* 0x0000000000007992 */ /* 0x0003ec0000008000 */
[----:B-1----:R-:W1:Y:S01]  /*5070*/  FENCE.VIEW.ASYNC.S ;  /* 0x00000000000073c6 */ /* 0x002e620000000000 */
[----:B---3--:R-:W-:Y:S11]  /*5080*/  LOP3.LUT P0, RZ, R10, 0x1, RZ, 0xc0, !PT ;  /* 0x000000010aff7812 */ /* 0x008ff6000780c0ff */
[----:B------:R-:W-:Y:S02]  /*5090*/  @!UPT UIADD3 URZ, UPT, UPT, URZ, URZ, URZ ;  /* 0x000000fffffff290 */ /* 0x000fe4000fffe0ff */
[----:B-1----:R-:W-:Y:S01]  /*50a0*/  VOTEU.ANY UP1, P0 ;  /* 0x0000000000ff7886 */ /* 0x002fe20000020100 */
[----:B------:R-:W-:Y:S11]  /*50b0*/  PLOP3.LUT P0, PT, PT, PT, UP1, 0x80, 0x8 ;  /* 0x000000000008781c */ /* 0x000ff60003f0f018 */
[----:B------:R-:W-:Y:S02]  /*50c0*/  @!UPT UIADD3 URZ, UPT, UPT, URZ, URZ, URZ ;  /* 0x000000fffffff290 */ /* 0x000fe4000fffe0ff */
[----:B------:R-:W-:Y:S02]  /*50d0*/  @P0 SHF.R.U32.HI R0, RZ, 0x10, R9 ;  /* 0x00000010ff000819 */ /* 0x000fe40000011609 */
[----:B------:R-:W-:Y:S02]  /*50e0*/  @P0 MOV R6, R8 ;  /* 0x0000000800060202 */ /* 0x000fe40000000f00 */
[----:B------:R-:W-:Y:S01]  /*50f0*/  @P0 R2UR UR4, R0 ;  /* 0x00000000000402ca */ /* 0x000fe200000e0000 */
[----:B------:R-:W-:Y:S01]  /*5100*/  VIADD R0, R12, 0xd0 ;  /* 0x000000d00c007836 */ /* 0x000fe20000000000 */
[----:B------:R-:W-:Y:S02]  /*5110*/  @P0 LOP3.LUT R8, R9, 0xffff, RZ, 0xc0, !PT ;  /* 0x0000ffff09080812 */ /* 0x000fe400078ec0ff */
[----:B------:R-:W-:Y:S02]  /*5120*/  @P0 R2UR UR6, R6 ;  /* 0x00000000060602ca */ /* 0x000fe400000e0000 */
[----:B------:R-:W-:Y:S02]  /*5130*/  PRMT R0, RZ, 0x654, R0 ;  /* 0x00000654ff007816 */ /* 0x000fe40000000000 */
[----:B------:R-:W-:Y:S02]  /*5140*/  @P0 R2UR UR5, R8 ;  /* 0x00000000080502ca */ /* 0x000fe400000e0000 */
[----:B------:R1:W-:Y:S03]  /*5150*/  SYNCS.ARRIVE.TRANS64.RED.A1T0 RZ, [R0+URZ], RZ ;  /* 0x000000ff00ff79a7 */ /* 0x0003e600081004ff */
[----:B------:R-:W-:Y:S04]  /*5160*/  @UP1 UMOV UR30, UR4 ;  /* 0x00000004001e1c82 */ /* 0x000fe80008000000 */
[----:B------:R-:W-:Y:S04]  /*5170*/  @UP1 UMOV UR14, UR6 ;  /* 0x00000006000e1c82 */ /* 0x000fe80008000000 */
[----:B------:R-:W-:Y:S01]  /*5180*/  @UP1 UMOV UR13, UR5 ;  /* 0x00000005000d1c82 */ /* 0x000fe20008000000 */
[----:B------:R-:W-:Y:S05]  /*5190*/  BRA.U !UP0, `(.L_x_95) ;  /* 0x0000000108a47547 */ /* 0x000fea000b800000 */
[----:B------:R-:W-:Y:S02]  /*51a0*/  UIMAD.WIDE.U32 UR8, UR13, UR35, URZ ;  /* 0x000000230d0872a5 */ /* 0x000fe4000f8e00ff */
[----:B------:R-:W-:Y:S02]  /*51b0*/  UIMAD.WIDE.U32 UR10, UR14, UR32, URZ ;  /* 0x000000200e0a72a5 */ /* 0x000fe4000f8e00ff */
[----:B------:R-:W-:Y:S02]  /*51c0*/  USEL UR4, UR31, UR38, !UP5 ;  /* 0x000000261f047287 */ /* 0x000fe4000e800000 */
[----:B------:R-:W-:Y:S02]  /*51d0*/  USEL UR7, UR37, UR39, !UP6 ;  /* 0x0000002725077287 */ /* 0x000fe4000f000000 */
[----:B------:R-:W-:Y:S02]  /*51e0*/  UIMAD.WIDE.U32 UR16, UR4, UR22, URZ ;  /* 0x00000016041072a5 */ /* 0x000fe4000f8e00ff */
[----:B------:R-:W-:Y:S01]  /*51f0*/  UIMAD.WIDE.U32 UR18, UR7, UR22, URZ ;  /* 0x00000016071272a5 */ /* 0x000fe2000f8e00ff */
[----:B------:R-:W-:Y:S02]  /*5200*/  UMOV UR5, UR9 ;  /* 0x0000000900057c82 */ /* 0x000fe40008000000 */
[----:B------:R-:W-:Y:S03]  /*5210*/  USHF.R.U32.HI UR6, URZ, UR40, UR5 ;  /* 0x00000028ff067299 */ /* 0x000fe60008011605 */
[----:B------:R-:W-:Y:S01]  /*5220*/  UMOV UR5, UR11 ;  /* 0x0000000b00057c82 */ /* 0x000fe20008000000 */
[----:B------:R-:W-:Y:S02]  /*5230*/  USEL UR6, UR13, UR6, !UP5 ;  /* 0x000000060d067287 */ /* 0x000fe4000e800000 */
[----:B------:R-:W-:Y:S02]  /*5240*/  USHF.R.U32.HI UR8, URZ, UR33, UR5 ;  /* 0x00000021ff087299 */ /* 0x000fe40008011605 */
[----:B------:R-:W-:Y:S01]  /*5250*/  UIMAD.WIDE.U32 UR10, UR6, UR22, URZ ;  /* 0x00000016060a72a5 */ /* 0x000fe2000f8e00ff */
[----:B------:R-:W-:Y:S02]  /*5260*/  UMOV UR5, UR17 ;  /* 0x0000001100057c82 */ /* 0x000fe40008000000 */
[----:B------:R-:W-:Y:S03]  /*5270*/  @UP4 USHF.R.U32.HI UR4, URZ, UR23, UR5 ;  /* 0x00000017ff044299 */ /* 0x000fe60008011605 */
[----:B------:R-:W-:Y:S01]  /*5280*/  UMOV UR5, UR19 ;  /* 0x0000001300057c82 */ /* 0x000fe20008000000 */
[----:B------:R-:W-:Y:S02]  /*5290*/  UIMAD UR4, UR42, UR4, URZ ;  /* 0x000000042a0472a4 */ /* 0x000fe4000f8e02ff */
[----:B------:R-:W-:Y:S02]  /*52a0*/  @UP4 USHF.R.U32.HI UR7, URZ, UR23, UR5 ;  /* 0x00000017ff074299 */ /* 0x000fe40008011605 */
[----:B------:R-:W-:Y:S02]  /*52b0*/  USEL UR5, UR14, UR8, !UP6 ;  /* 0x000000080e057287 */ /* 0x000fe4000f000000 */
[----:B------:R-:W-:Y:S02]  /*52c0*/  UIMAD UR8, UR42, UR7, URZ ;  /* 0x000000072a0872a4 */ /* 0x000fe4000f8e02ff */
[----:B------:R-:W-:Y:S03]  /*52d0*/  UISETP.GE.AND UP0, UPT, UR6, UR4, UPT ;  /* 0x000000040600728c */ /* 0x000fe6000bf06270 */
[----:B------:R-:W-:Y:S01]  /*52e0*/  UMOV UR4, UR11 ;  /* 0x0000000b00047c82 */ /* 0x000fe20008000000 */
[----:B------:R-:W-:Y:S02]  /*52f0*/  UISETP.GE.OR UP0, UPT, UR5, UR8, UP0 ;  /* 0x000000080500728c */ /* 0x000fe40008706670 */
[----:B------:R-:W-:Y:S02]  /*5300*/  USHF.R.U32.HI UR4, URZ, UR23, UR4 ;  /* 0x00000017ff047299 */ /* 0x000fe40008011604 */
[----:B------:R-:W-:Y:S02]  /*5310*/  UIMAD.WIDE.U32 UR8, UR5, UR22, URZ ;  /* 0x00000016050872a5 */ /* 0x000fe4000f8e00ff */
[----:B------:R-:W-:Y:S04]  /*5320*/  USEL UR10, UR6, UR4, !UP4 ;  /* 0x00000004060a7287 */ /* 0x000fe8000e000000 */
[----:B------:R-:W-:Y:S01]  /*5330*/  UIADD3 UR11, UPT, UPT, -UR10, URZ, URZ ;  /* 0x000000ff0a0b7290 */ /* 0x000fe2000fffe1ff */
[----:B------:R-:W-:Y:S02]  /*5340*/  @!UP0 UMOV UR4, UR9 ;  /* 0x0000000900048c82 */ /* 0x000fe40008000000 */
[----:B------:R-:W-:Y:S02]  /*5350*/  @!UP0 USHF.R.U32.HI UR4, URZ, UR23, UR4 ;  /* 0x00000017ff048299 */ /* 0x000fe40008011604 */
[----:B------:R-:W-:Y:S02]  /*5360*/  UIMAD UR8, UR42, UR11, UR6 ;  /* 0x0000000b2a0872a4 */ /* 0x000fe4000f8e0206 */
[----:B------:R-:W-:Y:S04]  /*5370*/  @!UP0 USEL UR4, UR5, UR4, !UP4 ;  /* 0x0000000405048287 */ /* 0x000fe8000e000000 */
[----:B------:R-:W-:Y:S02]  /*5380*/  @!UP0 UIMAD UR7, UR7, UR8, UR4 ;  /* 0x00000008070782a4 */ /* 0x000fe4000f8e0204 */
[----:B------:R-:W-:Y:S02]  /*5390*/  @!UP0 UIADD3 UR9, UPT, UPT, UR10, -UR4, URZ ;  /* 0x800000040a098290 */ /* 0x000fe4000fffe0ff */
[----:B------:R-:W-:Y:S02]  /*53a0*/  UIADD3 UR8, UPT, UPT, -UR6, URZ, URZ ;  /* 0x000000ff06087290 */ /* 0x000fe4000fffe1ff */
[----:B------:R-:W-:Y:S02]  /*53b0*/  UIADD3 UR4, UPT, UPT, -UR5, URZ, URZ ;  /* 0x000000ff05047290 */ /* 0x000fe4000fffe1ff */
[----:B------:R-:W-:Y:S03]  /*53c0*/  @!UP0 UIMAD UR6, UR9, UR42, UR5 ;  /* 0x0000002a090682a4 */ /* 0x000fe6000f8e0205 */
[----:B------:R-:W-:Y:S01]  /*53d0*/  @!UP0 UMOV UR5, UR7 ;  /* 0x0000000700058c82 */ /* 0x000fe20008000000 */
[----:B------:R-:W-:Y:S02]  /*53e0*/  UIMAD UR7, UR15, UR4, UR14 ;  /* 0x000000040f0772a4 */ /* 0x000fe4000f8e020e */
[----:B------:R-:W-:Y:S02]  /*53f0*/  UIMAD UR4, UR34, UR8, UR13 ;  /* 0x00000008220472a4 */ /* 0x000fe4000f8e020d */
[----:B------:R-:W-:Y:S02]  /*5400*/  UIMAD UR14, UR5, UR15, UR7 ;  /* 0x0000000f050e72a4 */ /* 0x000fe4000f8e0207 */
[----:B------:R-:W-:Y:S11]  /*5410*/  UIMAD UR13, UR6, UR34, UR4 ;  /* 0x00000022060d72a4 */ /* 0x000ff6000f8e0204 */
[----:B------:R-:W-:Y:S01]  /*5420*/  @!UPT UIADD3 URZ, UPT, UPT, URZ, URZ, URZ ;  /* 0x000000fffffff290 */ /* 0x000fe2000fffe0ff */
.L_x_95:
[----:B------:R-:W3:Y:S01]  /*5430*/  @!UP2 LDCU.128 UR8, c[0x0][0xb10] ;  /* 0x00016200ff08a7ac */ /* 0x000ee20008000c00 */
[C---:B--2---:R-:W-:Y:S02]  /*5440*/  ISETP.NE.U32.AND P1, PT, R4.reuse, RZ, PT ;  /* 0x000000ff0400720c */ /* 0x044fe40003f25070 */
[----:B------:R-:W-:Y:S02]  /*5450*/  ISETP.NE.U32.AND P0, PT, R4, RZ, PT ;  /* 0x000000ff0400720c */ /* 0x000fe40003f05070 */
[C---:B------:R-:W-:Y:S02]  /*5460*/  ISETP.NE.AND.EX P1, PT, R5.reuse, RZ, PT, P1 ;  /* 0x000000ff0500720c */ /* 0x040fe40003f25310 */
[----:B------:R-:W-:Y:S01]  /*5470*/  ISETP.NE.AND.EX P0, PT, R5, RZ, PT, P0 ;  /* 0x000000ff0500720c */ /* 0x000fe20003f05300 */
[----:B------:R-:W2:Y:S01]  /*5480*/  @!UP2 LDCU UR5, c[0x0][0xb0c] ;  /* 0x00016180ff05a7ac */ /* 0x000ea20008000800 */
[----:B------:R-:W-:Y:S02]  /*5490*/  USHF.L.U32 UR26, UR26, 0x6, URZ ;  /* 0x000000061a1a7899 */ /* 0x000fe400080006ff */
[----:B------:R-:W-:Y:S02]  /*54a0*/  USHF.L.U32 UR27, UR20, 0x6, URZ ;  /* 0x00000006141b7899 */ /* 0x000fe400080006ff */
[----:B---3--:R-:W-:Y:S07]  /*54b0*/  UIMAD.WIDE.U32 UR6, UR14, UR8, URZ ;  /* 0x000000080e0672a5 */ /* 0x008fee000f8e00ff */
[----:B------:R-:W-:Y:S01]  /*54c0*/  @!UP2 UMOV UR4, UR7 ;  /* 0x000000070004ac82 */ /* 0x000fe20008000000 */
[----:B--2---:R-:W-:Y:S02]  /*54d0*/  @!UP2 UISETP.NE.AND UP0, UPT, UR5, 0x1, UPT ;  /* 0x000000010500a88c */ /* 0x004fe4000bf05270 */
[----:B------:R-:W-:Y:S02]  /*54e0*/  @!UP2 USHF.R.U32.HI UR4, URZ, UR9, UR4 ;  /* 0x00000009ff04a299 */ /* 0x000fe40008011604 */
[----:B------:R-:W-:Y:S02]  /*54f0*/  UIMAD.WIDE.U32 UR6, UR13, UR11, URZ ;  /* 0x0000000b0d0672a5 */ /* 0x000fe4000f8e00ff */
[----:B------:R-:W-:Y:S02]  /*5500*/  @!UP2 USEL UR8, UR14, UR4, !UP0 ;  /* 0x000000040e08a287 */ /* 0x000fe4000c000000 */
[----:B------:R-:W-:Y:S03]  /*5510*/  @!UP2 UISETP.NE.AND UP0, UPT, UR10, 0x1, UPT ;  /* 0x000000010a00a88c */ /* 0x000fe6000bf05270 */
[----:B------:R-:W-:Y:S02]  /*5520*/  @!UP2 UMOV UR6, UR7 ;  /* 0x000000070006ac82 */ /* 0x000fe40008000000 */
[----:B------:R-:W2:Y:S02]  /*5530*/  @!UP2 LDCU UR4, c[0x0][0xb20] ;  /* 0x00016400ff04a7ac */ /* 0x000ea40008000800 */
[----:B--2---:R-:W-:Y:S04]  /*5540*/  @!UP2 USHF.R.U32.HI UR6, URZ, UR4, UR6 ;  /* 0x00000004ff06a299 */ /* 0x004fe80008011606 */
[----:B------:R-:W-:Y:S04]  /*5550*/  @!UP2 USEL UR6, UR13, UR6, !UP0 ;  /* 0x000000060d06a287 */ /* 0x000fe8000c000000 */
[----:B------:R-:W-:Y:S02]  /*5560*/  @!UP2 UIADD3 UR4, UPT, UPT, -UR8, UR6, URZ ;  /* 0x000000060804a290 */ /* 0x000fe4000fffe1ff */
[----:B------:R-:W-:Y:S02]  /*5570*/  @!UP2 UIADD3 UR6, UPT, UPT, UR8, -UR6, URZ ;  /* 0x800000060806a290 */ /* 0x000fe4000fffe0ff */
[----:B------:R-:W-:Y:S02]  /*5580*/  @!UP2 UIMAD UR14, UR4, UR5, UR14 ;  /* 0x00000005040ea2a4 */ /* 0x000fe4000f8e020e */
[----:B------:R-:W-:Y:S01]  /*5590*/  @!UP2 UIMAD UR13, UR6, UR10, UR13 ;  /* 0x0000000a060da2a4 */ /* 0x000fe2000f8e020d */
[----:B------:R-:W-:Y:S11]  /*55a0*/  BRA.U UP3, `(.L_x_96) ;  /* 0x0000000103107547 */ /* 0x000ff6000b800000 */
[----:B-1----:R-:W-:Y:S04]  /*55b0*/  MOV R0, UR41 ;  /* 0x0000002900007c02 */ /* 0x002fe80008000f00 */
[----:B------:R-:W-:Y:S04]  /*55c0*/  SHF.L.U32 R9, R0, 0x1f, RZ ;  /* 0x0000001f00097819 */ /* 0x000fe800000006ff */
[----:B------:R-:W1:Y:S02]  /*55d0*/  SYNCS.PHASECHK.TRANS64.TRYWAIT P2, [UR29+0xb8], R9 ;  /* 0x0000b809ff0075a7 */ /* 0x000e64000804111d */
[----:B-1----:R-:W-:Y:S05]  /*55e0*/  @!P2 BRA `(.L_x_97) ;  /* 0x000000380044a947 */ /* 0x002fea0003800000 */
.L_x_96:
[----:B------:R-:W-:Y:S05]  /*55f0*/  @!P1 BRA `(.L_x_98) ;  /* 0x0000000000309947 */ /* 0x000fea0003800000 */
[----:B----4-:R-:W-:Y:S01]  /*5600*/  ISETP.NE.U32.AND P1, PT, R2, RZ, PT ;  /* 0x000000ff0200720c */ /* 0x010fe20003f25070 */
[----:B------:R-:W2:Y:S01]  /*5610*/  LDCU.64 UR4, c[0x0][0x358] ;  /* 0x00006b00ff0477ac */ /* 0x000ea20008000a00 */
[----:B------:R-:W-:Y:S02]  /*5620*/  IMAD.MOV.U32 R54, RZ, RZ, 0x1 ;  /* 0x00000001ff367424 */ /* 0x000fe400078e00ff */
[----:B------:R-:W-:Y:S11]  /*5630*/  ISETP.NE.AND.EX P1, PT, R3, RZ, PT, P1 ;  /* 0x000000ff0300720c */ /* 0x000ff60003f25310 */
[----:B------:R-:W-:Y:S02]  /*5640*/  @!UPT UIADD3 URZ, UPT, UPT, URZ, URZ, URZ ;  /* 0x000000fffffff290 */ /* 0x000fe4000fffe0ff */
[----:B-1----:R-:W1:Y:S01]  /*5650*/  @P1 LDC.64 R8, c[0x0][0x888] ;  /* 0x00022200ff081b82 */ /* 0x002e620000000a00 */
[----:B------:R-:W-:Y:S04]  /*5660*/  @P1 IMAD R0, R4, UR36, RZ ;  /* 0x0000002404001c24 */ /* 0x000fe8000f8e02ff */
[----:B-1----:R-:W-:Y:S04]  /*5670*/  @P1 IMAD.WIDE R8, R0, 0x4, R8 ;  /* 0x0000000400081825 */ /* 0x002fe800078e0208 */
[----:B------:R-:W-:Y:S01]  /*5680*/  HFMA2 R0, -RZ, RZ, 0, 5.9604644775390625e-08 ;  /* 0x00000001ff007431 */ /* 0x000fe200000001ff */
[----:B--2--5:R2:W5:Y:S04]  /*5690*/  @P1 LDG.E R27, desc[UR4][R8.64] ;  /* 0x00000004081b1981 */ /* 0x024568000c1e1900 */
[----:B------:R-:W-:Y:S01]  /*56a0*/  @!P1 PRMT R54, R0, 0x7610, R54 ;  /* 0x0000761000369816 */ /* 0x000fe20000000036 */
[----:B--2---:R-:W3:Y:S06]  /*56b0*/  @!P1 LDC R27, c[0x0][0x880] ;  /* 0x00022000ff1b9b82 */ /* 0x004eec0000000800 */
.L_x_98:
[----:B---3-5:R-:W-:Y:S01]  /*56c0*/  @!P0 FSETP.EQ.AND P1, PT, R27, RZ, PT ;  /* 0x000000ff1b00820b */ /* 0x028fe20003f22000 */
[----:B------:R-:W-:Y:S01]  /*56d0*/  @!UPT UIADD3 URZ, UPT, UPT, URZ, URZ, URZ ;  /* 0x000000fffffff290 */ /* 0x000fe2000fffe0ff */
[----:B------:R-:W-:Y:S11]  /*56e0*/  @!P0 BRA `(.L_x_99) ;  /* 0x0000000000188947 */ /* 0x000ff60003800000 */
[----:B------:R-:W-:Y:S02]  /*56f0*/  LOP3.LUT P0, RZ, R54, 0xff, RZ, 0xc0, !PT ;  /* 0x000000ff36ff7812 */ /* 0x000fe4000780c0ff */
[----:B----4-:R-:W-:Y:S04]  /*5700*/  ISETP.NE.U32.AND P1, PT, R2, RZ, PT ;  /* 0x000000ff0200720c */ /* 0x010fe80003f25070 */
[----:B------:R-:W-:Y:S04]  /*5710*/  ISETP.NE.AND.EX P1, PT, R3, RZ, PT, P1 ;  /* 0x000000ff0300720c */ /* 0x000fe80003f25310 */
[----:B------:R-:W-:Y:S03]  /*5720*/  PLOP3.LUT P1, PT, P1, PT, PT, 0x8, 0x80 ;  /* 0x000000000080781c */ /* 0x000fe60000f2e170 */
[----:B------:R-:W-:Y:S11]  /*5730*/  @P0 FSETP.EQ.AND P1, PT, R27, RZ, PT ;  /* 0x000000ff1b00020b */ /* 0x000ff60003f22000 */
[----:B------:R-:W-:Y:S02]  /*5740*/  @!UPT UIADD3 URZ, UPT, UPT, URZ, URZ, URZ ;  /* 0x000000fffffff290 */ /* 0x000fe4000fffe0ff */
.L_x_99:
[----:B------:R-:W-:Y:S01]  /*5750*/  ULEA UR4, UR12, UR29, 0x3 ;  /* 0x0000001d0c047291 */ /* 0x000fe2000f8e18ff */
[----:B-1----:R-:W-:Y:S02]  /*5760*/  SHF.L.U32 R9, R15, 0x1f, RZ ;  /* 0x0000001f0f097819 */ /* 0x002fe400000006ff */
[----:B------:R-:W-:Y:S04]  /*5770*/  ELECT P0, URZ, PT ;  /* 0x0000000000ff782f */ /* 0x000fe80003800000 */
[----:B------:R-:W-:Y:S02]  /*5780*/  PLOP3.LUT P1, PT, P1, P0, PT, 0xf2, 0x2f ;  /* 0x00000000002f781c */ /* 0x000fe40000f21e72 */
[----:B------:R-:W1:Y:S11]  /*5790*/  SYNCS.PHASECHK.TRANS64.TRYWAIT P2, [UR4+0x98], R9 ;  /* 0x00009809ff0075a7 */ /* 0x000e760008041104 */
[----:B------:R-:W-:Y:S05]  /*57a0*/  @!P1 IADD3 R8, P0, PT, R16, 0x580, RZ ;  /* 0x0000058010089810 */ /* 0x000fea0007f1e0ff */
[----:B------:R-:W-:Y:S01]  /*57b0*/  @!P1 IMAD.X R6, RZ, RZ, R17, P0 ;  /* 0x000000ffff069224 */ /* 0x000fe200000e0611 */
[----:B-1----:R-:W-:Y:S07]  /*57c0*/  @!P2 BRA `(.L_x_100) ;  /* 0x0000003400e4a947 */ /* 0x002fee0003800000 */
.L_x_182:
[----:B------:R-:W-:Y:S01]  /*57d0*/  @!P1 R2UR UR6, R6 ;  /* 0x00000000060692ca */ /* 0x000fe200000e0000 */
[----:B------:R-:W-:Y:S01]  /*57e0*/  UIADD3 UR5, UPT, UPT, UR12, 0x1, URZ ;  /* 0x000000010c057890 */ /* 0x000fe2000fffe0ff */
[----:B------:R-:W-:Y:S01]  /*57f0*/  @!P1 R2UR UR7, R8 ;  /* 0x00000000080792ca */ /* 0x000fe200000e0000 */
[----:B------:R-:W-:Y:S01]  /*5800*/  UIADD3 UR25, UPT, UPT, UR4, 0x80, URZ ;  /* 0x0000008004197890 */ /* 0x000fe2000fffe0ff */
[----:B-1----:R-:W-:Y:S01]  /*5810*/  @!P1 IMAD.MOV.U32 R0, RZ, RZ, 0x1000 ;  /* 0x00001000ff009424 */ /* 0x002fe200078e00ff */
[----:B------:R-:W-:Y:S01]  /*5820*/  UISETP.NE.AND UP0, UPT, UR5, 0x3, UPT ;  /* 0x000000030500788c */ /* 0x000fe2000bf05270 */
[----:B------:R-:W-:Y:S01]  /*5830*/  VIADD R14, R14, 0x1 ;  /* 0x000000010e0e7836 */ /* 0x000fe20000000000 */
[----:B------:R-:W-:Y:S01]  /*5840*/  UMOV UR18, 0x0 ;  /* 0x0000000000127882 */ /* 0x000fe20000000000 */
[----:B------:R-:W-:Y:S01]  /*5850*/  UMOV UR19, 0x10000000 ;  /* 0x1000000000137882 */ /* 0x000fe20000000000 */
[----:B------:R-:W-:Y:S02]  /*5860*/  USEL UR21, UR5, URZ, UP0 ;  /* 0x000000ff05157287 */ /* 0x000fe40008000000 */
[----:B------:R-:W-:Y:S02]  /*5870*/  USEL UR9, URZ, 0x1, UP0 ;  /* 0x00000001ff097887 */ /* 0x000fe40008000000 */
[----:B------:R-:W-:Y:S01]  /*5880*/  VOTEU.ALL UP0, P1 ;  /* 0x0000000000ff7886 */ /* 0x000fe20000800000 */
[----:B------:R-:W-:Y:S01]  /*5890*/  IMAD.U32 R9, RZ, RZ, UR6 ;  /* 0x00000006ff097e24 */ /* 0x000fe2000f8e00ff */
[----:B------:R-:W-:Y:S01]  /*58a0*/  UMOV UR28, UR36 ;  /* 0x00000024001c7c82 */ /* 0x000fe20008000000 */
[----:B------:R-:W-:Y:S01]  /*58b0*/  IMAD.U32 R8, RZ, RZ, UR7 ;  /* 0x00000007ff087e24 */ /* 0x000fe2000f8e00ff */
[----:B------:R-:W-:Y:S01]  /*58c0*/  LOP3.LUT R15, R15, UR9, RZ, 0x3c, !PT ;  /* 0x000000090f0f7c12 */ /* 0x000fe2000f8e3cff */
[----:B------:R-:W-:Y:S01]  /*58d0*/  @!UP0 ULEA UR5, UR12, UR29, 0xc ;  /* 0x0000001d0c058291 */ /* 0x000fe2000f8e60ff */
[----:B------:R-:W-:Y:S01]  /*58e0*/  @!P1 R2UR UR7, R9 ;  /* 0x00000000090792ca */ /* 0x000fe200000e0000 */
[----:B------:R-:W-:Y:S01]  /*58f0*/  @!UP0 UIADD3 UR10, UPT, UPT, UR26, 0x20, URZ ;  /* 0x000000201a0a8890 */ /* 0x000fe2000fffe0ff */
[----:B------:R-:W-:Y:S01]  /*5900*/  @!P1 R2UR UR6, R8 ;  /* 0x00000000080692ca */ /* 0x000fe200000e0000 */
[----:B------:R-:W-:Y:S01]  /*5910*/  @!UP0 UIADD3 UR24, UPT, UPT, UR5, 0x200, URZ ;  /* 0x0000020005188890 */ /* 0x000fe2000fffe0ff */
[----:B------:R-:W-:Y:S01]  /*5920*/  SHF.L.U32 R6, R15, 0x1f, RZ ;  /* 0x0000001f0f067819 */ /* 0x000fe200000006ff */
[----:B------:R-:W-:Y:S01]  /*5930*/  @!UP0 UIADD3 UR8, UPT, UPT, UR5, 0xa00, URZ ;  /* 0x00000a0005088890 */ /* 0x000fe2000fffe0ff */
[----:B------:R-:W-:Y:S01]  /*5940*/  VOTEU.ALL UP0, P1 ;  /* 0x0000000000ff7886 */ /* 0x000fe20000800000 */
[----:B------:R-:W-:Y:S01]  /*5950*/  UMOV UR11, UR27 ;  /* 0x0000001b000b7c82 */ /* 0x000fe20008000000 */
[----:B------:R-:W-:Y:S01]  /*5960*/  UMOV UR12, UR36 ;  /* 0x00000024000c7c82 */ /* 0x000fe20008000000 */
[----:B------:R-:W-:Y:S01]  /*5970*/  UMOV UR9, UR25 ;  /* 0x0000001900097c82 */ /* 0x000fe20008000000 */
[----:B------:R-:W-:Y:S02]  /*5980*/  UPRMT UR16, UR55, 0x654, UR25 ;  /* 0x0000065437107896 */ /* 0x000fe40008000019 */
[----:B------:R-:W-:Y:S03]  /*5990*/  ULEA UR5, UR21, UR29, 0x3 ;  /* 0x0000001d15057291 */ /* 0x000fe6000f8e18ff */
[----:B------:R1:W-:Y:S01]  /*59a0*/  @!UP0 UTMALDG.3D [UR24], [UR6], desc[UR18] ;  /* 0x00001218060085b4 */ /* 0x0003e20008011000 */
[----:B------:R-:W-:Y:S05]  /*59b0*/  VOTEU.ALL UP0, P1 ;  /* 0x0000000000ff7886 */ /* 0x000fea0000800000 */
[----:B------:R1:W-:Y:S01]  /*59c0*/  @!UP0 UTMALDG.3D [UR8], [UR6], desc[UR18] ;  /* 0x00001208060085b4 */ /* 0x0003e20008011000 */
[----:B------:R1:W-:Y:S01]  /*59d0*/  @!P1 SYNCS.ARRIVE.TRANS64.RED.A0TR RZ, [UR4+0x80], R0 ;  /* 0x00008000ffff99a7 */ /* 0x0003e20008300404 */
[----:B------:R-:W-:Y:S01]  /*59e0*/  SYNCS.ARRIVE.TRANS64.RED.A1T0 RZ, [UR16], RZ ;  /* 0x000000ffffff79a7 */ /* 0x000fe20008100410 */
[----:B------:R-:W2:Y:S02]  /*59f0*/  SYNCS.PHASECHK.TRANS64.TRYWAIT P0, [UR5+0x98], R6 ;  /* 0x00009806ff0075a7 */ /* 0x000ea40008001105 */
[----:B-12---:R-:W-:Y:S05]  /*5a00*/  @!P0 BRA `(.L_x_101) ;  /* 0x00000034006c8947 */ /* 0x006fea0003800000 */
.L_x_184:
[----:B------:R-:W-:Y:S01]  /*5a10*/  UIADD3 UR17, UPT, UPT, UR5, 0x80, URZ ;  /* 0x0000008005117890 */ /* 0x000fe2000fffe0ff */
[----:B-1----:R-:W-:Y:S01]  /*5a20*/  @!P1 IADD3 R6, P0, PT, R16, 0x580, RZ ;  /* 0x0000058010069810 */ /* 0x002fe20007f1e0ff */
[----:B------:R-:W-:Y:S01]  /*5a30*/  UPLOP3.LUT UP3, UPT, UPT, UPT, UPT, 0x80, 0x8 ;  /* 0x000000000008789c */ /* 0x000fe20003f6f070 */
[----:B------:R-:W-:Y:S01]  /*5a40*/  R2UR UR43, R60 ;  /* 0x000000003c2b72ca */ /* 0x000fe200000e0000 */
[----:B------:R-:W-:Y:S01]  /*5a50*/  UMOV UR24, 0x0 ;  /* 0x0000000000187882 */ /* 0x000fe20000000000 */
[----:B------:R-:W-:Y:S01]  /*5a60*/  @!P1 R2UR UR6, R6 ;  /* 0x00000000060692ca */ /* 0x000fe200000e0000 */
[----:B------:R-:W-:Y:S01]  /*5a70*/  @!P1 IMAD.X R0, RZ, RZ, R17, P0 ;  /* 0x000000ffff009224 */ /* 0x000fe200000e0611 */
[----:B------:R-:W-:Y:S01]  /*5a80*/  UMOV UR25, 0x10000000 ;  /* 0x1000000000197882 */ /* 0x000fe20000000000 */
[----:B------:R-:W-:Y:S01]  /*5a90*/  UMOV UR19, UR27 ;  /* 0x0000001b00137c82 */ /* 0x000fe20008000000 */
[----:B------:R-:W-:Y:S01]  /*5aa0*/  UMOV UR20, UR36 ;  /* 0x0000002400147c82 */ /* 0x000fe20008000000 */
[----:B------:R-:W-:Y:S01]  /*5ab0*/  UMOV UR11, UR27 ;  /* 0x0000001b000b7c82 */ /* 0x000fe20008000000 */
[----:B------:R-:W-:Y:S01]  /*5ac0*/  @!P1 R2UR UR4, R0 ;  /* 0x00000000000492ca */ /* 0x000fe200000e0000 */
[----:B------:R-:W-:Y:S01]  /*5ad0*/  UMOV UR12, UR36 ;  /* 0x00000024000c7c82 */ /* 0x000fe20008000000 */
[----:B------:R-:W-:Y:S01]  /*5ae0*/  UMOV UR9, UR17 ;  /* 0x0000001100097c82 */ /* 0x000fe20008000000 */
[----:B------:R-:W-:Y:S01]  /*5af0*/  VOTEU.ALL UP0, P1 ;  /* 0x0000000000ff7886 */ /* 0x000fe20000800000 */
[----:B------:R-:W-:Y:S01]  /*5b00*/  R2UR UR28, R61 ;  /* 0x000000003d1c72ca */ /* 0x000fe200000e0000 */
[----:B------:R-:W-:Y:S01]  /*5b10*/  UMOV UR36, UR30 ;  /* 0x0000001e00247c82 */ /* 0x000fe20008000000 */
[----:B------:R-:W-:Y:S01]  /*5b20*/  ISETP.NE.AND P0, PT, R14, 0x2, PT ;  /* 0x000000020e00780c */ /* 0x000fe20003f05270 */
[----:B------:R-:W-:Y:S01]  /*5b30*/  IMAD.U32 R8, RZ, RZ, UR6 ;  /* 0x00000006ff087e24 */ /* 0x000fe2000f8e00ff */
[----:B------:R-:W-:Y:S02]  /*5b40*/  @!UP0 UIADD3 UR18, UPT, UPT, UR26, 0x10, URZ ;  /* 0x000000101a128890 */ /* 0x000fe4000fffe0ff */
[----:B------:R-:W-:Y:S01]  /*5b50*/  @!UP0 UIADD3 UR10, UPT, UPT, UR26, 0x30, URZ ;  /* 0x000000301a0a8890 */ /* 0x000fe2000fffe0ff */
[----:B------:R-:W-:Y:S01]  /*5b60*/  SEL R0, RZ, 0x1, P0 ;  /* 0x00000001ff007807 */ /* 0x000fe20000000000 */
[----:B------:R-:W-:Y:S01]  /*5b70*/  UIADD3 UR26, UPT, UPT, UR13, UR43, URZ ;  /* 0x0000002b0d1a7290 */ /* 0x000fe2000fffe0ff */
[----:B------:R-:W-:Y:S01]  /*5b80*/  IMAD.U32 R9, RZ, RZ, UR4 ;  /* 0x00000004ff097e24 */ /* 0x000fe2000f8e00ff */
[----:B------:R-:W-:Y:S01]  /*5b90*/  @!P1 R2UR UR6, R8 ;  /* 0x00000000080692ca */ /* 0x000fe200000e0000 */
[----:B------:R-:W-:Y:S01]  /*5ba0*/  @!UP0 ULEA UR4, UR21, UR29, 0xc ;  /* 0x0000001d15048291 */ /* 0x000fe2000f8e60ff */
[----:B------:R-:W-:Y:S02]  /*5bb0*/  LOP3.LUT R13, R13, R0, RZ, 0x3c, !PT ;  /* 0x000000000d0d7212 */ /* 0x000fe400078e3cff */
[----:B------:R-:W-:Y:S01]  /*5bc0*/  @!P1 R2UR UR7, R9 ;  /* 0x00000000090792ca */ /* 0x000fe200000e0000 */
[----:B------:R-:W-:Y:S01]  /*5bd0*/  @!UP0 UIADD3 UR16, UPT, UPT, UR4, 0x200, URZ ;  /* 0x0000020004108890 */ /* 0x000fe2000fffe0ff */
[----:B------:R-:W-:Y:S01]  /*5be0*/  SEL R14, R14, RZ, P0 ;  /* 0x000000ff0e0e7207 */ /* 0x000fe20000000000 */
[----:B------:R-:W-:Y:S01]  /*5bf0*/  @!UP0 UIADD3 UR8, UPT, UPT, UR4, 0xa00, URZ ;  /* 0x00000a0004088890 */ /* 0x000fe2000fffe0ff */
[----:B------:R-:W-:Y:S01]  /*5c00*/  VOTEU.ALL UP0, P1 ;  /* 0x0000000000ff7886 */ /* 0x000fe20000800000 */
[----:B------:R-:W-:Y:S08]  /*5c10*/  UPRMT UR4, UR55, 0x654, UR17 ;  /* 0x0000065437047896 */ /* 0x000ff00008000011 */
[----:B------:R1:W-:Y:S01]  /*5c20*/  @!UP0 UTMALDG.3D [UR16], [UR6], desc[UR24] ;  /* 0x00001810060085b4 */ /* 0x0003e20008011000 */
[----:B------:R-:W-:Y:S05]  /*5c30*/  VOTEU.ALL UP0, P1 ;  /* 0x0000000000ff7886 */ /* 0x000fea0000800000 */
[----:B------:R2:W-:Y:S01]  /*5c40*/  @!UP0 UTMALDG.3D [UR8], [UR6], desc[UR24] ;  /* 0x00001808060085b4 */ /* 0x0005e20008011000 */
[----:B------:R3:W-:Y:S01]  /*5c50*/  @!P1 SYNCS.ARRIVE.TRANS64.RED.A0TR RZ, [UR5+0x80], R7 ;  /* 0x00008007ffff99a7 */ /* 0x0007e20008300405 */
[----:B------:R-:W-:Y:S01]  /*5c60*/  SYNCS.ARRIVE.TRANS64.RED.A1T0 RZ, [UR4], RZ ;  /* 0x000000ffffff79a7 */ /* 0x000fe20008100404 */
[----:B------:R-:W-:Y:S04]  /*5c70*/  UIADD3 UR4, UPT, UPT, UR21, 0x1, URZ ;  /* 0x0000000115047890 */ /* 0x000fe8000fffe0ff */
[----:B------:R-:W-:Y:S04]  /*5c80*/  UISETP.NE.AND UP0, UPT, UR4, 0x3, UPT ;  /* 0x000000030400788c */ /* 0x000fe8000bf05270 */
[----:B------:R-:W-:Y:S02]  /*5c90*/  USEL UR5, URZ, 0x1, UP0 ;  /* 0x00000001ff057887 */ /* 0x000fe40008000000 */
[----:B-1----:R-:W-:Y:S04]  /*5ca0*/  UIADD3 UR20, UPT, UPT, UR14, UR28, URZ ;  /* 0x0000001c0e147290 */ /* 0x002fe8000fffe0ff */
[----:B------:R-:W-:Y:S01]  /*5cb0*/  LOP3.LUT R15, R15, UR5, RZ, 0x3c, !PT ;  /* 0x000000050f0f7c12 */ /* 0x000fe2000f8e3cff */
[----:B--2---:R-:W-:Y:S01]  /*5cc0*/  USEL UR12, UR4, URZ, UP0 ;  /* 0x000000ff040c7287 */ /* 0x004fe20008000000 */
[----:B------:R-:W-:Y:S11]  /*5cd0*/  BRA.U UP1, `(.L_x_102) ;  /* 0xfffffff101b47547 */ /* 0x000ff6000b83ffff */
[----:B------:R-:W-:Y:S01]  /*5ce0*/  UIADD3 UR29, UPT, UPT, UR29, 0x98, URZ ;  /* 0x000000981d1d7890 */ /* 0x000fe2000fffe0ff */
[----:B----4-:R-:W-:-:S03]  /*5cf0*/  SHF.L.U32 R3, R15, 0x1f, RZ ;  /* 0x0000001f0f037819 */ /* 0x010fc600000006ff */
[----:B------:R-:W-:-:S09]  /*5d00*/  ULEA UR4, UR12, UR29, 0x3 ;  /* 0x0000001d0c047291 */ /* 0x000fd2000f8e18ff */
[----:B------:R-:W1:Y:S02]  /*5d10*/  SYNCS.PHASECHK.TRANS64.TRYWAIT P0, [UR4], R3 ;  /* 0x00000003ff0075a7 */ /* 0x000e640008001104 */
[----:B-1----:R-:W-:Y:S05]  /*5d20*/  @!P0 BRA `(.L_x_103) ;  /* 0x0000003000bc8947 */ /* 0x002fea0003800000 */
.L_x_186:
        /* <DEDUP_REMOVED lines=9> */
.L_x_188:
        /* <DEDUP_REMOVED lines=8> */
.L_x_105:
[----:B-1----:R1:W2:Y:S02]  /*5e40*/  SYNCS.PHASECHK.TRANS64.TRYWAIT P0, [R0+URZ], R3 ;  /* 0x00000003000075a7 */ /* 0x0022a400080011ff */
[----:B--2---:R-:W-:Y:S05]  /*5e50*/  @!P0 NANOSLEEP.SYNCS 0x989680 ;  /* 0x009896800000895d */ /* 0x004fea0003900000 */
[----:B------:R-:W2:Y:S02]  /*5e60*/  @!P0 SYNCS.PHASECHK.TRANS64 P0, [R0+URZ], R3 ;  /* 0x00000003000085a7 */ /* 0x000ea400080010ff */
[----:B--2---:R-:W-:Y:S05]  /*5e70*/  @P0 EXIT ;  /* 0x000000000000094d */ /* 0x004fea0003800000 */
[----:B------:R-:W-:Y:S05]  /*5e80*/  BRA `(.L_x_105) ;  /* 0xfffffffc00ec7947 */ /* 0x000fea000383ffff */
.L_x_93:
[----:B------:R-:W-:-:S06]  /*5e90*/  UISETP.GE.AND UP0, UPT, UR22, 0x4, UPT ;  /* 0x000000041600788c */ /* 0x000fcc000bf06270 */
[----:B------:R-:W-:-:S13]  /*5ea0*/  PLOP3.LUT P0, PT, PT, PT, UP0, 0x80, 0x8 ;  /* 0x000000000008781c */ /* 0x000fda0003f0f008 */
[----:B------:R-:W-:Y:S05]  /*5eb0*/  @!P0 EXIT ;  /* 0x000000000000894d */ /* 0x000fea0003800000 */
[----:B------:R-:W-:Y:S01]  /*5ec0*/  BAR.SYNC.DEFER_BLOCKING 0x6, 0xa0 ;  /* 0x0182800000007b1d */ /* 0x000fe20000010000 */
[C---:B------:R-:W-:Y:S01]  /*5ed0*/  IMAD.SHL.U32 R53, R67.reuse, 0x10, RZ ;  /* 0x0000001043357824 */ /* 0x040fe200078e00ff */
[----:B------:R-:W-:Y:S01]  /*5ee0*/  CS2R R64, SRZ ;  /* 0x0000000000407805 */ /* 0x000fe2000001ff00 */
[C---:B------:R-:W-:Y:S02]  /*5ef0*/  IMAD.SHL.U32 R3, R67.reuse, 0x2, RZ ;  /* 0x0000000243037824 */ /* 0x040fe400078e00ff */
[----:B------:R-:W-:Y:S01]  /*5f00*/  IMAD.U32 R23, R67, 0x10000, RZ ;  /* 0x0001000043177824 */ /* 0x000fe200078e00ff */
[----:B------:R-:W-:Y:S01]  /*5f10*/  UMOV UR44, 0x400 ;  /* 0x00000400002c7882 */ /* 0x000fe20000000000 */
[----:B------:R-:W-:Y:S01]  /*5f20*/  LOP3.LUT R2, R53, 0x40, RZ, 0xc0, !PT ;  /* 0x0000004035027812 */ /* 0x000fe200078ec0ff */
[----:B------:R-:W-:Y:S01]  /*5f30*/  ULEA UR44, UR55, UR44, 0x18 ;  /* 0x0000002c372c7291 */ /* 0x000fe2000f8ec0ff */
[----:B------:R-:W1:Y:S01]  /*5f40*/  LDC.64 R48, c[0x0][0x888] ;  /* 0x00022200ff307b82 */ /* 0x000e620000000a00 */
[C---:B------:R-:W-:Y:S01]  /*5f50*/  IMAD.SHL.U32 R7, R55.reuse, 0x200, RZ ;  /* 0x0000020037077824 */ /* 0x040fe200078e00ff */
[----:B------:R-:W-:Y:S01]  /*5f60*/  LOP3.LUT R3, R2, 0x8, R3, 0xf8, !PT ;  /* 0x0000000802037812 */ /* 0x000fe200078ef803 */
[----:B------:R-:W-:Y:S01]  /*5f70*/  IMAD.SHL.U32 R2, R55, 0x200000, RZ ;  /* 0x0020000037027824 */ /* 0x000fe200078e00ff */
[C---:B------:R-:W-:Y:S01]  /*5f80*/  LOP3.LUT R52, R53.reuse, 0x5b0, RZ, 0xc0, !PT ;  /* 0x000005b035347812 */ /* 0x040fe200078ec0ff */
[----:B------:R-:W-:Y:S01]  /*5f90*/  UIADD3 UR4, UPT, UPT, UR44, 0x200, URZ ;  /* 0x000002002c047890 */ /* 0x000fe2000fffe0ff */
[----:B------:R-:W-:Y:S01]  /*5fa0*/  LOP3.LUT P0, RZ, R53, 0x40, RZ, 0xc0, !PT ;  /* 0x0000004035ff7812 */ /* 0x000fe2000780c0ff */
[----:B------:R-:W-:Y:S01]  /*5fb0*/  IMAD.MOV.U32 R22, RZ, RZ, RZ ;  /* 0x000000ffff167224 */ /* 0x000fe200078e00ff */
[----:B------:R-:W2:Y:S01]  /*5fc0*/  LDC.64 R50, c[0x0][0x890] ;  /* 0x00022400ff327b82 */ /* 0x000ea20000000a00 */
[----:B------:R-:W-:Y:S01]  /*5fd0*/  LOP3.LUT R2, R2, 0x200000, RZ, 0xc0, !PT ;  /* 0x0020000002027812 */ /* 0x000fe200078ec0ff */
[----:B------:R-:W-:Y:S01]  /*5fe0*/  IMAD.MOV.U32 R66, RZ, RZ, RZ ;  /* 0x000000ffff427224 */ /* 0x000fe200078e00ff */
[----:B------:R-:W-:Y:S01]  /*5ff0*/  LOP3.LUT R52, R52, 0x200, R7, 0xf8, !PT ;  /* 0x0000020034347812 */ /* 0x000fe200078ef807 */
[----:B------:R-:W-:Y:S01]  /*6000*/  IMAD.U32 R69, RZ, RZ, UR4 ;  /* 0x00000004ff457e24 */ /* 0x000fe2000f8e00ff */
[----:B------:R-:W-:Y:S01]  /*6010*/  LOP3.LUT R23, R2, 0x400000, R23, 0xf8, !PT ;  /* 0x0040000002177812 */ /* 0x000fe200078ef817 */
[----:B------:R-:W3:Y:S01]  /*6020*/  LDCU UR63, c[0x0][0x370] ;  /* 0x00006e00ff3f77ac */ /* 0x000ee20008000800 */
[----:B------:R-:W4:Y:S01]  /*6030*/  LDS R0, [UR44+0x170] ;  /* 0x0001702cff007984 */ /* 0x000f220008000800 */
[----:B------:R-:W1:Y:S01]  /*6040*/  LDC.64 R46, c[0x0][0x8b0] ;  /* 0x00022c00ff2e7b82 */ /* 0x000e620000000a00 */
[----:B------:R-:W-:Y:S01]  /*6050*/  LOP3.LUT R52, R52, R3, RZ, 0xfc, !PT ;  /* 0x0000000334347212 */ /* 0x000fe200078efcff */
[----:B------:R-:W1:Y:S01]  /*6060*/  LDCU UR43, c[0x0][0xb0c] ;  /* 0x00016180ff2b77ac */ /* 0x000e620008000800 */
[----:B------:R-:W-:Y:S01]  /*6070*/  LOP3.LUT R67, R67, 0x60, RZ, 0xc0, !PT ;  /* 0x0000006043437812 */ /* 0x000fe200078ec0ff */
[----:B------:R-:W1:Y:S04]  /*6080*/  LDCU UR39, c[0x0][0xb30] ;  /* 0x00016600ff2777ac */ /* 0x000e680008000800 */
[----:B------:R-:W1:Y:S01]  /*6090*/  LDC.64 R44, c[0x0][0x8a8] ;  /* 0x00022a00ff2c7b82 */ /* 0x000e620000000a00 */
[----:B------:R-:W1:Y:S01]  /*60a0*/  LDCU.64 UR60, c[0x0][0x888] ;  /* 0x00011100ff3c77ac */ /* 0x000e620008000a00 */
[----:B------:R-:W1:Y:S01]  /*60b0*/  LDCU.64 UR40, c[0x0][0xb28] ;  /* 0x00016500ff2877ac */ /* 0x000e620008000a00 */
[----:B------:R-:W1:Y:S01]  /*60c0*/  LDCU.128 UR56, c[0x0][0xb10] ;  /* 0x00016200ff3877ac */ /* 0x000e620008000c00 */
[----:B------:R-:W1:Y:S01]  /*60d0*/  LDCU UR62, c[0x0][0x374] ;  /* 0x00006e80ff3e77ac */ /* 0x000e620008000800 */
[----:B------:R-:W-:Y:S01]  /*60e0*/  UMOV UR54, 0x1 ;  /* 0x0000000100367882 */ /* 0x000fe20000000000 */
[----:B------:R-:W-:Y:S01]  /*60f0*/  UMOV UR47, URZ ;  /* 0x000000ff002f7c82 */ /* 0x000fe20008000000 */
[----:B------:R-:W-:Y:S01]  /*6100*/  UMOV UR53, URZ ;  /* 0x000000ff00357c82 */ /* 0x000fe20008000000 */
[----:B------:R-:W-:Y:S01]  /*6110*/  UMOV UR52, URZ ;  /* 0x000000ff00347c82 */ /* 0x000fe20008000000 */
[----:B----4-:R-:W-:Y:S01]  /*6120*/  IMAD.IADD R23, R0, 0x1, R23 ;  /* 0x0000000100177824 */ /* 0x010fe200078e0217 */
[----:B--23--:R-:W-:-:S07]  /*6130*/  P2R R0, PR, RZ, 0x1 ;  /* 0x00000001ff007803 */ /* 0x00cfce0000000000 */
.L_x_136:
[C---:B------:R-:W-:Y:S02]  /*6140*/  LEA R0, R64.reuse, UR44, 0x3 ;  /* 0x0000002c40007c11 */ /* 0x040fe4000f8e18ff */
[----:B------:R-:W-:Y:S02]  /*6150*/  SHF.L.U32 R3, R65, 0x1f, RZ ;  /* 0x0000001f41037819 */ /* 0x000fe400000006ff */
[----:B------:R-:W-:Y:S02]  /*6160*/  LEA R5, R64, UR44, 0x4 ;  /* 0x0000002c40057c11 */ /* 0x000fe4000f8e20ff */
[----:B------:R-:W2:Y:S02]  /*6170*/  SYNCS.PHASECHK.TRANS64.TRYWAIT P0, [R0+URZ+0xc0], R3 ;  /* 0x0000c003000075a7 */ /* 0x000ea400080011ff */
[----:B-12---:R-:W-:Y:S05]  /*6180*/  @!P0 BRA `(.L_x_106) ;  /* 0x0000002c00d48947 */ /* 0x006fea0003800000 */
.L_x_189:
[----:B------:R-:W-:Y:S01]  /*6190*/  R2UR UR7, R68 ;  /* 0x00000000440772ca */ /* 0x000fe200000e0000 */
[----:B------:R-:W3:Y:S01]  /*61a0*/  LDS.128 R4, [R5+0x150] ;  /* 0x0001500005047984 */ /* 0x000ee20000000c00 */
[----:B--2---:R-:W-:Y:S01]  /*61b0*/  VIADD R0, R0, 0xd0 ;  /* 0x000000d000007836 */ /* 0x004fe20000000000 */
[----:B------:R-:W-:Y:S04]  /*61c0*/  UISETP.GE.AND UP0, UPT, UR42, 0x1, UPT ;  /* 0x000000012a00788c */ /* 0x000fe8000bf06270 */
[----:B------:R-:W-:Y:S01]  /*61d0*/  PRMT R0, RZ, 0x654, R0 ;  /* 0x00000654ff007816 */ /* 0x000fe20000000000 */
[----:B------:R-:W-:Y:S01]  /*61e0*/  @!PT LDS RZ, [RZ] ;  /* 0x00000000fffff984 */ /* 0x000fe20000000800 */
[----:B------:R-:W-:Y:S01]  /*61f0*/  @!PT LDS RZ, [RZ] ;  /* 0x00000000fffff984 */ /* 0x000fe20000000800 */
[----:B------:R-:W-:Y:S01]  /*6200*/  @!PT LDS RZ, [RZ] ;  /* 0x00000000fffff984 */ /* 0x000fe20000000800 */
[----:B------:R-:W-:Y:S01]  /*6210*/  @!PT LDS RZ, [RZ] ;  /* 0x00000000fffff984 */ /* 0x000fe20000000800 */
[----:B------:R2:W-:Y:S06]  /*6220*/  MEMBAR.ALL.CTA ;  /* 0x0000000000007992 */ /* 0x0005ec0000008000 */
[----:B--2---:R-:W2:Y:S02]  /*6230*/  FENCE.VIEW.ASYNC.S ;  /* 0x00000000000073c6 */ /* 0x004ea40000000000 */
[----:B--2---:R2:W-:Y:S01]  /*6240*/  SYNCS.ARRIVE.TRANS64.RED.A1T0 RZ, [R0+URZ], RZ ;  /* 0x000000ff00ff79a7 */ /* 0x0045e200081004ff */
[----:B---3--:R-:W-:Y:S11]  /*6250*/  LOP3.LUT P0, RZ, R6, 0x1, RZ, 0xc0, !PT ;  /* 0x0000000106ff7812 */ /* 0x008ff6000780c0ff */
[----:B------:R-:W-:Y:S02]  /*6260*/  @!UPT UIADD3 URZ, UPT, UPT, URZ, URZ, URZ ;  /* 0x000000fffffff290 */ /* 0x000fe4000fffe0ff */
[----:B------:R-:W-:Y:S01]  /*6270*/  VOTEU.ANY UP1, P0 ;  /* 0x0000000000ff7886 */ /* 0x000fe20000020100 */
[----:B------:R-:W-:Y:S01]  /*6280*/  PLOP3.LUT P0, PT, PT, PT, UP1, 0x80, 0x8 ;  /* 0x000000000008781c */ /* 0x000fe20003f0f018 */
[----:B------:R-:W-:Y:S06]  /*6290*/  UP2UR UR4, UPR, URZ, 0x2 ;  /* 0x00000002ff047883 */ /* 0x000fec0008000000 */
[----:B------:R-:W-:Y:S06]  /*62a0*/  IMAD.U32 R70, RZ, RZ, UR4 ;  /* 0x00000004ff467e24 */ /* 0x000fec000f8e00ff */
[----:B------:R-:W-:Y:S02]  /*62b0*/  @P0 SHF.R.U32.HI R2, RZ, 0x10, R5 ;  /* 0x00000010ff020819 */ /* 0x000fe40000011605 */
[----:B------:R-:W-:Y:S02]  /*62c0*/  @P0 MOV R3, R4 ;  /* 0x0000000400030202 */ /* 0x000fe40000000f00 */
[----:B------:R-:W-:Y:S02]  /*62d0*/  @P0 R2UR UR4, R2 ;  /* 0x00000000020402ca */ /* 0x000fe400000e0000 */
[----:B------:R-:W-:Y:S02]  /*62e0*/  @P0 LOP3.LUT R4, R5, 0xffff, RZ, 0xc0, !PT ;  /* 0x0000ffff05040812 */ /* 0x000fe400078ec0ff */
[----:B------:R-:W-:Y:S02]  /*62f0*/  @P0 R2UR UR6, R3 ;  /* 0x00000000030602ca */ /* 0x000fe400000e0000 */
[----:B------:R-:W-:Y:S07]  /*6300*/  @P0 R2UR UR5, R4 ;  /* 0x00000000040502ca */ /* 0x000fee00000e0000 */
[----:B------:R-:W-:Y:S02]  /*6310*/  @UP1 UMOV UR7, UR4 ;  /* 0x0000000400071c82 */ /* 0x000fe40008000000 */
[----:B------:R-:W-:Y:S02]  /*6320*/  IMAD.U32 R68, RZ, RZ, UR7 ;  /* 0x00000007ff447e24 */ /* 0x000fe4000f8e00ff */
[----:B------:R-:W-:Y:S02]  /*6330*/  @UP1 UMOV UR38, UR6 ;  /* 0x0000000600261c82 */ /* 0x000fe40008000000 */
[----:B------:R-:W-:Y:S01]  /*6340*/  @UP1 UMOV UR37, UR5 ;  /* 0x0000000500251c82 */ /* 0x000fe20008000000 */
[----:B--2---:R-:W-:Y:S05]  /*6350*/  BRA.U !UP0, `(.L_x_107) ;  /* 0x0000000108cc7547 */ /* 0x004fea000b800000 */
[----:B------:R-:W2:Y:S01]  /*6360*/  LDCU UR12, c[0x0][0xb20] ;  /* 0x00016400ff0c77ac */ /* 0x000ea20008000800 */
[----:B-1----:R-:W-:Y:S02]  /*6370*/  UIMAD.WIDE.U32 UR4, UR62, UR59, URZ ;  /* 0x0000003b3e0472a5 */ /* 0x002fe4000f8e00ff */
[----:B------:R-:W-:Y:S02]  /*6380*/  UIMAD.WIDE.U32 UR6, UR63, UR56, URZ ;  /* 0x000000383f0672a5 */ /* 0x000fe4000f8e00ff */
[----:B------:R-:W-:Y:S02]  /*6390*/  UISETP.NE.AND UP0, UPT, UR58, 0x1, UPT ;  /* 0x000000013a00788c */ /* 0x000fe4000bf05270 */
[----:B------:R-:W-:Y:S02]  /*63a0*/  UIMAD.WIDE.U32 UR8, UR37, UR59, URZ ;  /* 0x0000003b250872a5 */ /* 0x000fe4000f8e00ff */
[----:B------:R-:W-:Y:S02]  /*63b0*/  UIMAD.WIDE.U32 UR10, UR38, UR56, URZ ;  /* 0x00000038260a72a5 */ /* 0x000fe4000f8e00ff */
[----:B------:R-:W-:Y:S02]  /*63c0*/  UISETP.NE.AND UP1, UPT, UR43, 0x1, UPT ;  /* 0x000000012b00788c */ /* 0x000fe4000bf25270 */
[----:B------:R-:W-:Y:S01]  /*63d0*/  UISETP.NE.AND UP2, UPT, UR42, 0x1, UPT ;  /* 0x000000012a00788c */ /* 0x000fe2000bf45270 */
[----:B------:R-:W-:Y:S02]  /*63e0*/  UMOV UR4, UR5 ;  /* 0x0000000500047c82 */ /* 0x000fe40008000000 */
[----:B--2---:R-:W-:Y:S03]  /*63f0*/  USHF.R.U32.HI UR5, URZ, UR12, UR4 ;  /* 0x0000000cff057299 */ /* 0x004fe60008011604 */
[----:B------:R-:W-:Y:S02]  /*6400*/  UMOV UR4, UR7 ;  /* 0x0000000700047c82 */ /* 0x000fe40008000000 */
[----:B------:R-:W-:Y:S02]  /*6410*/  USHF.R.U32.HI UR7, URZ, UR57, UR4 ;  /* 0x00000039ff077299 */ /* 0x000fe40008011604 */
[----:B------:R-:W-:Y:S02]  /*6420*/  USEL UR4, UR62, UR5, !UP0 ;  /* 0x000000053e047287 */ /* 0x000fe4000c000000 */
[----:B------:R-:W-:Y:S01]  /*6430*/  USEL UR7, UR63, UR7, !UP1 ;  /* 0x000000073f077287 */ /* 0x000fe2000c800000 */
[----:B------:R-:W-:Y:S01]  /*6440*/  UMOV UR5, UR9 ;  /* 0x0000000900057c82 */ /* 0x000fe20008000000 */
[----:B------:R-:W-:Y:S02]  /*6450*/  UIMAD.WIDE.U32 UR8, UR4, UR40, URZ ;  /* 0x00000028040872a5 */ /* 0x000fe4000f8e00ff */
[----:B------:R-:W-:Y:S03]  /*6460*/  USHF.R.U32.HI UR6, URZ, UR12, UR5 ;  /* 0x0000000cff067299 */ /* 0x000fe60008011605 */
[----:B------:R-:W-:Y:S01]  /*6470*/  UMOV UR5, UR11 ;  /* 0x0000000b00057c82 */ /* 0x000fe20008000000 */
[----:B------:R-:W-:Y:S02]  /*6480*/  UIMAD.WIDE.U32 UR10, UR7, UR40, URZ ;  /* 0x00000028070a72a5 */ /* 0x000fe4000f8e00ff */
[----:B------:R-:W-:Y:S02]  /*6490*/  USHF.R.U32.HI UR12, URZ, UR57, UR5 ;  /* 0x00000039ff0c7299 */ /* 0x000fe40008011605 */
[----:B------:R-:W-:Y:S01]  /*64a0*/  USEL UR6, UR37, UR6, !UP0 ;  /* 0x0000000625067287 */ /* 0x000fe2000c000000 */
[----:B------:R-:W-:Y:S02]  /*64b0*/  UMOV UR5, UR9 ;  /* 0x0000000900057c82 */ /* 0x000fe40008000000 */
[----:B------:R-:W-:Y:S01]  /*64c0*/  UMOV UR10, UR11 ;  /* 0x0000000b000a7c82 */ /* 0x000fe20008000000 */
[----:B------:R-:W-:Y:S02]  /*64d0*/  @UP2 USHF.R.U32.HI UR4, URZ, UR41, UR5 ;  /* 0x00000029ff042299 */ /* 0x000fe40008011605 */
[----:B------:R-:W-:Y:S02]  /*64e0*/  @UP2 USHF.R.U32.HI UR7, URZ, UR41, UR10 ;  /* 0x00000029ff072299 */ /* 0x000fe4000801160a */
[----:B------:R-:W-:Y:S02]  /*64f0*/  UIMAD UR4, UR42, UR4, URZ ;  /* 0x000000042a0472a4 */ /* 0x000fe4000f8e02ff */
[----:B------:R-:W-:Y:S02]  /*6500*/  UIMAD.WIDE.U32 UR10, UR6, UR40, URZ ;  /* 0x00000028060a72a5 */ /* 0x000fe4000f8e00ff */
[----:B------:R-:W-:Y:S02]  /*6510*/  USEL UR5, UR38, UR12, !UP1 ;  /* 0x0000000c26057287 */ /* 0x000fe4000c800000 */
[----:B------:R-:W-:Y:S02]  /*6520*/  UIMAD UR8, UR42, UR7, URZ ;  /* 0x000000072a0872a4 */ /* 0x000fe4000f8e02ff */
[----:B------:R-:W-:Y:S03]  /*6530*/  UISETP.GE.AND UP0, UPT, UR6, UR4, UPT ;  /* 0x000000040600728c */ /* 0x000fe6000bf06270 */
[----:B------:R-:W-:Y:S01]  /*6540*/  UMOV UR4, UR11 ;  /* 0x0000000b00047c82 */ /* 0x000fe20008000000 */
[----:B------:R-:W-:Y:S02]  /*6550*/  UISETP.GE.OR UP0, UPT, UR5, UR8, UP0 ;  /* 0x000000080500728c */ /* 0x000fe40008706670 */
[----:B------:R-:W-:Y:S02]  /*6560*/  USHF.R.U32.HI UR4, URZ, UR41, UR4 ;  /* 0x00000029ff047299 */ /* 0x000fe40008011604 */
[----:B------:R-:W-:Y:S02]  /*6570*/  UIMAD.WIDE.U32 UR8, UR5, UR40, URZ ;  /* 0x00000028050872a5 */ /* 0x000fe4000f8e00ff */
[----:B------:R-:W-:Y:S02]  /*6580*/  USEL UR11, UR6, UR4, !UP2 ;  /* 0x00000004060b7287 */ /* 0x000fe4000d000000 */
[----:B------:R-:W-:Y:S02]  /*6590*/  UIADD3 UR8, UPT, UPT, -UR5, URZ, URZ ;  /* 0x000000ff05087290 */ /* 0x000fe4000fffe1ff */
[----:B------:R-:W-:Y:S01]  /*65a0*/  UIADD3 UR10, UPT, UPT, -UR11, URZ, URZ ;  /* 0x000000ff0b0a7290 */ /* 0x000fe2000fffe1ff */
[----:B------:R-:W-:Y:S01]  /*65b0*/  @!UP0 UMOV UR4, UR9 ;  /* 0x0000000900048c82 */ /* 0x000fe20008000000 */
[----:B------:R-:W-:Y:S02]  /*65c0*/  UIADD3 UR9, UPT, UPT, -UR6, URZ, URZ ;  /* 0x000000ff06097290 */ /* 0x000fe4000fffe1ff */
[----:B------:R-:W-:Y:S02]  /*65d0*/  @!UP0 USHF.R.U32.HI UR4, URZ, UR41, UR4 ;  /* 0x00000029ff048299 */ /* 0x000fe40008011604 */
[----:B------:R-:W-:Y:S02]  /*65e0*/  UIMAD UR10, UR42, UR10, UR6 ;  /* 0x0000000a2a0a72a4 */ /* 0x000fe4000f8e0206 */
[----:B------:R-:W-:Y:S04]  /*65f0*/  @!UP0 USEL UR4, UR5, UR4, !UP2 ;  /* 0x0000000405048287 */ /* 0x000fe8000d000000 */
[----:B------:R-:W-:Y:S02]  /*6600*/  @!UP0 UIMAD UR10, UR7, UR10, UR4 ;  /* 0x0000000a070a82a4 */ /* 0x000fe4000f8e0204 */
[----:B------:R-:W-:Y:S02]  /*6610*/  @!UP0 UIADD3 UR11, UPT, UPT, UR11, -UR4, URZ ;  /* 0x800000040b0b8290 */ /* 0x000fe4000fffe0ff */
[----:B------:R-:W-:Y:S02]  /*6620*/  UIMAD UR7, UR43, UR8, UR38 ;  /* 0x000000082b0772a4 */ /* 0x000fe4000f8e0226 */
[----:B------:R-:W-:Y:S02]  /*6630*/  @!UP0 UIMAD UR6, UR11, UR42, UR5 ;  /* 0x0000002a0b0682a4 */ /* 0x000fe4000f8e0205 */
[----:B------:R-:W-:Y:S01]  /*6640*/  UIMAD UR4, UR58, UR9, UR37 ;  /* 0x000000093a0472a4 */ /* 0x000fe2000f8e0225 */
[----:B------:R-:W-:Y:S02]  /*6650*/  @!UP0 UMOV UR5, UR10 ;  /* 0x0000000a00058c82 */ /* 0x000fe40008000000 */
[----:B------:R-:W-:Y:S02]  /*6660*/  UIMAD UR38, UR5, UR43, UR7 ;  /* 0x0000002b052672a4 */ /* 0x000fe4000f8e0207 */
[----:B------:R-:W-:Y:S11]  /*6670*/  UIMAD UR37, UR6, UR58, UR4 ;  /* 0x0000003a062572a4 */ /* 0x000ff6000f8e0204 */
[----:B------:R-:W-:Y:S01]  /*6680*/  @!UPT UIADD3 URZ, UPT, UPT, URZ, URZ, URZ ;  /* 0x000000fffffff290 */ /* 0x000fe2000fffe0ff */
.L_x_107:
[----:B-1----:R-:W-:Y:S01]  /*6690*/  UISETP.NE.AND UP0, UPT, UR39, 0x1, UPT ;  /* 0x000000012700788c */ /* 0x002fe2000bf05270 */
[----:B------:R-:W-:Y:S01]  /*66a0*/  R2UR UR11, R69 ;  /* 0x00000000450b72ca */ /* 0x000fe200000e0000 */
[----:B------:R-:W-:Y:S01]  /*66b0*/  USHF.L.U32 UR50, UR20, 0x6, URZ ;  /* 0x0000000614327899 */ /* 0x000fe200080006ff */
[----:B------:R-:W-:Y:S01]  /*66c0*/  IADD3 R64, PT, PT, R64, 0x1, RZ ;  /* 0x0000000140407810 */ /* 0x000fe20007ffe0ff */
[----:B------:R-:W-:Y:S07]  /*66d0*/  USHF.L.U32 UR49, UR26, 0x6, URZ ;  /* 0x000000061a317899 */ /* 0x000fee00080006ff */
[----:B------:R-:W1:Y:S01]  /*66e0*/  @!UP0 LDCU.128 UR12, c[0x0][0xb10] ;  /* 0x00016200ff0c87ac */ /* 0x000e620008000c00 */
[----:B------:R-:W2:Y:S01]  /*66f0*/  @!UP0 LDCU UR5, c[0x0][0xb0c] ;  /* 0x00016180ff0587ac */ /* 0x000ea20008000800 */
[----:B------:R-:W3:Y:S01]  /*6700*/  @!UP0 LDCU UR10, c[0x0][0xb20] ;  /* 0x00016400ff0a87ac */ /* 0x000ee20008000800 */
[----:B-1----:R-:W-:Y:S02]  /*6710*/  UIMAD.WIDE.U32 UR8, UR38, UR12, URZ ;  /* 0x0000000c260872a5 */ /* 0x002fe4000f8e00ff */
[----:B------:R-:W-:Y:S02]  /*6720*/  UIMAD.WIDE.U32 UR6, UR37, UR15, URZ ;  /* 0x0000000f250672a5 */ /* 0x000fe4000f8e00ff */
[----:B------:R-:W-:Y:S03]  /*6730*/  @!UP0 UISETP.NE.AND UP1, UPT, UR14, 0x1, UPT ;  /* 0x000000010e00888c */ /* 0x000fe6000bf25270 */
[----:B------:R-:W-:Y:S01]  /*6740*/  @!UP0 UMOV UR4, UR9 ;  /* 0x0000000900048c82 */ /* 0x000fe20008000000 */
[----:B--2---:R-:W-:Y:S02]  /*6750*/  @!UP0 UISETP.NE.AND UP2, UPT, UR5, 0x1, UPT ;  /* 0x000000010500888c */ /* 0x004fe4000bf45270 */
[----:B------:R-:W-:Y:S01]  /*6760*/  @!UP0 USHF.R.U32.HI UR4, URZ, UR13, UR4 ;  /* 0x0000000dff048299 */ /* 0x000fe20008011604 */
[----:B------:R-:W-:Y:S02]  /*6770*/  @!UP0 UMOV UR6, UR7 ;  /* 0x0000000700068c82 */ /* 0x000fe40008000000 */
[----:B---3--:R-:W-:Y:S02]  /*6780*/  @!UP0 USHF.R.U32.HI UR6, URZ, UR10, UR6 ;  /* 0x0000000aff068299 */ /* 0x008fe40008011606 */
[----:B------:R-:W-:Y:S02]  /*6790*/  @!UP0 USEL UR7, UR38, UR4, !UP2 ;  /* 0x0000000426078287 */ /* 0x000fe4000d000000 */
[----:B------:R-:W-:Y:S04]  /*67a0*/  @!UP0 USEL UR6, UR37, UR6, !UP1 ;  /* 0x0000000625068287 */ /* 0x000fe8000c800000 */
[----:B------:R-:W-:Y:S02]  /*67b0*/  @!UP0 UIADD3 UR4, UPT, UPT, -UR7, UR6, URZ ;  /* 0x0000000607048290 */ /* 0x000fe4000fffe1ff */
[----:B------:R-:W-:Y:S02]  /*67c0*/  @!UP0 UIADD3 UR6, UPT, UPT, UR7, -UR6, URZ ;  /* 0x8000000607068290 */ /* 0x000fe4000fffe0ff */
[----:B------:R-:W-:Y:S02]  /*67d0*/  @!UP0 UIMAD UR38, UR4, UR5, UR38 ;  /* 0x00000005042682a4 */ /* 0x000fe4000f8e0226 */
[----:B------:R-:W-:Y:S02]  /*67e0*/  @!UP0 UIMAD UR37, UR6, UR14, UR37 ;  /* 0x0000000e062582a4 */ /* 0x000fe4000f8e0225 */
[----:B------:R-:W-:Y:S09]  /*67f0*/  ULOP3.LUT UP0, URZ, UR11, 0x90, URZ, 0xc0, !UPT ;  /* 0x000000900bff7892 */ /* 0x000ff2000f80c0ff */
[----:B------:R-:W-:Y:S05]  /*6800*/  BRA.U !UP0, `(.L_x_108) ;  /* 0x00000001087c7547 */ /* 0x000fea000b800000 */
[----:B------:R-:W1:Y:S01]  /*6810*/  LDCU.64 UR8, c[0x4][0x80] ;  /* 0x01001000ff0877ac */ /* 0x000e620008000a00 */
[----:B------:R-:W-:Y:S01]  /*6820*/  MOV R2, 0x0 ;  /* 0x0000000000027802 */ /* 0x000fe20000000f00 */
[----:B------:R-:W-:Y:S02]  /*6830*/  HFMA2 R12, -RZ, RZ, 0, 5.9604644775390625e-08 ;  /* 0x00000001ff0c7431 */ /* 0x000fe400000001ff */
[----:B------:R-:W-:Y:S01]  /*6840*/  IMAD.MOV.U32 R8, RZ, RZ, 0x70 ;  /* 0x00000070ff087424 */ /* 0x000fe200078e00ff */
[----:B------:R2:W3:Y:S01]  /*6850*/  LDC.64 R14, c[0x4][R2] ;  /* 0x01000000020e7b82 */ /* 0x0004e20000000a00 */
[----:B------:R-:W4:Y:S01]  /*6860*/  LDCU.64 UR6, c[0x4][0x88] ;  /* 0x01001100ff0677ac */ /* 0x000f220008000a00 */
[----:B------:R-:W-:Y:S01]  /*6870*/  IMAD.MOV.U32 R13, RZ, RZ, RZ ;  /* 0x000000ffff0d7224 */ /* 0x000fe200078e00ff */
[----:B------:R-:W2:Y:S01]  /*6880*/  LDCU.64 UR4, c[0x4][0x8] ;  /* 0x01000100ff0477ac */ /* 0x000ea20008000a00 */
[----:B-1----:R-:W-:Y:S01]  /*6890*/  MOV R5, UR9 ;  /* 0x0000000900057c02 */ /* 0x002fe20008000f00 */
[----:B------:R-:W-:Y:S01]  /*68a0*/  IMAD.U32 R4, RZ, RZ, UR8 ;  /* 0x00000008ff047e24 */ /* 0x000fe2000f8e00ff */
[----:B----4-:R-:W-:Y:S01]  /*68b0*/  MOV R7, UR7 ;  /* 0x0000000700077c02 */ /* 0x010fe20008000f00 */
[----:B------:R-:W-:Y:S01]  /*68c0*/  IMAD.U32 R6, RZ, RZ, UR6 ;  /* 0x00000006ff067e24 */ /* 0x000fe2000f8e00ff */
[----:B--2---:R-:W-:Y:S01]  /*68d0*/  MOV R11, UR5 ;  /* 0x00000005000b7c02 */ /* 0x004fe20008000f00 */
[----:B------:R-:W-:Y:S02]  /*68e0*/  IMAD.U32 R10, RZ, RZ, UR4 ;  /* 0x00000004ff0a7e24 */ /* 0x000fe4000f8e00ff */
[----:B------:R-:W-:Y:S07]  /*68f0*/  LEPC R20, `(.L_x_109) ;  /* 0x000000001014794e */ /* 0x000fee0000000000 */
[----:B---3-5:R-:W-:Y:S05]  /*6900*/  CALL.ABS.NOINC R14 ;  /* 0x000000000e007343 */ /* 0x028fea0003c00000 */
.L_x_109:
[----:B------:R-:W1:Y:S01]  /*6910*/  LDCU.64 UR8, c[0x4][0x80] ;  /* 0x01001000ff0877ac */ /* 0x000e620008000a00 */
[----:B------:R-:W2:Y:S01]  /*6920*/  LDC.64 R2, c[0x4][R2] ;  /* 0x0100000002027b82 */ /* 0x000ea20000000a00 */
[----:B------:R-:W-:Y:S02]  /*6930*/  HFMA2 R12, -RZ, RZ, 0, 5.9604644775390625e-08 ;  /* 0x00000001ff0c7431 */ /* 0x000fe400000001ff */
[----:B------:R-:W-:Y:S02]  /*6940*/  IMAD.MOV.U32 R8, RZ, RZ, 0x70 ;  /* 0x00000070ff087424 */ /* 0x000fe400078e00ff */
[----:B------:R-:W-:Y:S01]  /*6950*/  IMAD.MOV.U32 R13, RZ, RZ, RZ ;  /* 0x000000ffff0d7224 */ /* 0x000fe200078e00ff */
[----:B------:R-:W3:Y:S01]  /*6960*/  LDCU.64 UR6, c[0x4][0x88] ;  /* 0x01001100ff0677ac */ /* 0x000ee20008000a00 */
[----:B------:R-:W4:Y:S01]  /*6970*/  LDCU.64 UR4, c[0x4][0x8] ;  /* 0x01000100ff0477ac */ /* 0x000f220008000a00 */
[----:B-1----:R-:W-:Y:S02]  /*6980*/  MOV R4, UR8 ;  /* 0x0000000800047c02 */ /* 0x002fe40008000f00 */
[----:B------:R-:W-:Y:S02]  /*6990*/  MOV R5, UR9 ;  /* 0x0000000900057c02 */ /* 0x000fe40008000f00 */
[----:B---3--:R-:W-:Y:S01]  /*69a0*/  MOV R7, UR7 ;  /* 0x0000000700077c02 */ /* 0x008fe20008000f00 */
[----:B------:R-:W-:Y:S01]  /*69b0*/  IMAD.U32 R6, RZ, RZ, UR6 ;  /* 0x00000006ff067e24 */ /* 0x000fe2000f8e00ff */
[----:B----4-:R-:W-:Y:S01]  /*69c0*/  MOV R11, UR5 ;  /* 0x00000005000b7c02 */ /* 0x010fe20008000f00 */
[----:B------:R-:W-:Y:S02]  /*69d0*/  IMAD.U32 R10, RZ, RZ, UR4 ;  /* 0x00000004ff0a7e24 */ /* 0x000fe4000f8e00ff */
[----:B------:R-:W-:Y:S07]  /*69e0*/  LEPC R20, `(.L_x_108) ;  /* 0x000000001014794e */ /* 0x000fee0000000000 */
[----:B--2---:R-:W-:Y:S05]  /*69f0*/  CALL.ABS.NOINC R2 ;  /* 0x0000000002007343 */ /* 0x004fea0003c00000 */
.L_x_108:
[----:B------:R-:W-:Y:S02]  /*6a00*/  ISETP.NE.U32.AND P0, PT, RZ, UR60, PT ;  /* 0x0000003cff007c0c */ /* 0x000fe4000bf05070 */
[C---:B------:R-:W-:Y:S02]  /*6a10*/  ISETP.NE.U32.AND P1, PT, R50.reuse, RZ, PT ;  /* 0x000000ff3200720c */ /* 0x040fe40003f25070 */
[----:B------:R-:W-:Y:S02]  /*6a20*/  ISETP.NE.U32.AND P4, PT, R50, RZ, PT ;  /* 0x000000ff3200720c */ /* 0x000fe40003f85070 */
[----:B------:R-:W-:Y:S02]  /*6a30*/  ISETP.NE.AND.EX P0, PT, RZ, UR61, PT, P0 ;  /* 0x0000003dff007c0c */ /* 0x000fe4000bf05300 */
[C---:B------:R-:W-:Y:S02]  /*6a40*/  ISETP.NE.AND.EX P1, PT, R51.reuse, RZ, PT, P1 ;  /* 0x000000ff3300720c */ /* 0x040fe40003f25310 */
[----:B------:R-:W-:Y:S02]  /*6a50*/  ISETP.NE.AND.EX P4, PT, R51, RZ, P0, P4 ;  /* 0x000000ff3300720c */ /* 0x000fe40000785340 */
[----:B------:R-:W-:Y:S02]  /*6a60*/  ISETP.NE.U32.AND P5, PT, R46, RZ, PT ;  /* 0x000000ff2e00720c */ /* 0x000fe40003fa5070 */
[----:B------:R-:W-:Y:S02]  /*6a70*/  ISETP.NE.U32.AND P3, PT, RZ, UR60, PT ;  /* 0x0000003cff007c0c */ /* 0x000fe4000bf65070 */
[----:B------:R-:W-:Y:S02]  /*6a80*/  PLOP3.LUT P2, PT, PT, PT, PT, 0x8, 0x80 ;  /* 0x000000000080781c */ /* 0x000fe40003f4e170 */
[----:B------:R-:W-:Y:S02]  /*6a90*/  ISETP.NE.AND.EX P5, PT, R47, RZ, PT, P5 ;  /* 0x000000ff2f00720c */ /* 0x000fe40003fa5350 */
[----:B------:R-:W-:Y:S03]  /*6aa0*/  ISETP.NE.AND.EX P3, PT, RZ, UR61, PT, P3 ;  /* 0x0000003dff007c0c */ /* 0x000fe6000bf65330 */
[----:B------:R-:W-:Y:S01]  /*6ab0*/  @!P4 PLOP3.LUT P2, PT, P1, PT, PT, 0x80, 0x8 ;  /* 0x000000000008c81c */ /* 0x000fe20000f4f070 */
[----:B------:R-:W-:Y:S01]  /*6ac0*/  @!UPT UIADD3 URZ, UPT, UPT, URZ, URZ, URZ ;  /* 0x000000fffffff290 */ /* 0x000fe2000fffe0ff */
[----:B------:R-:W-:Y:S11]  /*6ad0*/  @!P1 BRA `(.L_x_110) ;  /* 0x0000000000309947 */ /* 0x000ff60003800000 */
[----:B------:R-:W-:Y:S01]  /*6ae0*/  ISETP.NE.U32.AND P0, PT, R48, RZ, PT ;  /* 0x000000ff3000720c */ /* 0x000fe20003f05070 */
[----:B------:R-:W1:Y:S01]  /*6af0*/  LDCU.64 UR4, c[0x0][0x358] ;  /* 0x00006b00ff0477ac */ /* 0x000e620008000a00 */
[----:B------:R-:W-:Y:S02]  /*6b00*/  IMAD.MOV.U32 R54, RZ, RZ, 0x1 ;  /* 0x00000001ff367424 */ /* 0x000fe400078e00ff */
[----:B------:R-:W-:Y:S11]  /*6b10*/  ISETP.NE.AND.EX P0, PT, R49, RZ, PT, P0 ;  /* 0x000000ff3100720c */ /* 0x000ff60003f05300 */
[----:B------:R-:W-:Y:S02]  /*6b20*/  @!UPT UIADD3 URZ, UPT, UPT, URZ, URZ, URZ ;  /* 0x000000fffffff290 */ /* 0x000fe4000fffe0ff */
[----:B------:R-:W2:Y:S01]  /*6b30*/  @P0 LDC.64 R2, c[0x0][0x888] ;  /* 0x00022200ff020b82 */ /* 0x000ea20000000a00 */
[----:B------:R-:W-:Y:S04]  /*6b40*/  @P0 IMAD R0, R50, UR36, RZ ;  /* 0x0000002432000c24 */ /* 0x000fe8000f8e02ff */
[----:B--2---:R-:W-:Y:S04]  /*6b50*/  @P0 IMAD.WIDE R2, R0, 0x4, R2 ;  /* 0x0000000400020825 */ /* 0x004fe800078e0202 */
[----:B------:R-:W-:Y:S01]  /*6b60*/  HFMA2 R0, -RZ, RZ, 0, 5.9604644775390625e-08 ;  /* 0x00000001ff007431 */ /* 0x000fe200000001ff */
[----:B-1---5:R1:W5:Y:S04]  /*6b70*/  @P0 LDG.E R27, desc[UR4][R2.64] ;  /* 0x00000004021b0981 */ /* 0x022368000c1e1900 */
[----:B------:R-:W-:Y:S01]  /*6b80*/  @!P0 PRMT R54, R0, 0x7610, R54 ;  /* 0x0000761000368816 */ /* 0x000fe20000000036 */
[----:B-1----:R-:W2:Y:S06]  /*6b90*/  @!P0 LDC R27, c[0x0][0x880] ;  /* 0x00022000ff1b8b82 */ /* 0x002eac0000000800 */
.L_x_110:
[----:B------:R-:W-:Y:S05]  /*6ba0*/  @!P5 BRA `(.L_x_111) ;  /* 0x000000000024d947 */ /* 0x000fea0003800000 */
[----:B------:R-:W-:Y:S01]  /*6bb0*/  ISETP.NE.U32.AND P0, PT, R44, RZ, PT ;  /* 0x000000ff2c00720c */ /* 0x000fe20003f05070 */
[----:B------:R-:W1:Y:S03]  /*6bc0*/  LDCU.64 UR4, c[0x0][0x358] ;  /* 0x00006b00ff0477ac */ /* 0x000e660008000a00 */
[----:B------:R-:W-:Y:S11]  /*6bd0*/  ISETP.NE.AND.EX P0, PT, R45, RZ, PT, P0 ;  /* 0x000000ff2d00720c */ /* 0x000ff60003f05300 */
[----:B------:R-:W-:Y:S02]  /*6be0*/  @!UPT UIADD3 URZ, UPT, UPT, URZ, URZ, URZ ;  /* 0x000000fffffff290 */ /* 0x000fe4000fffe0ff */
[----:B------:R-:W3:Y:S01]  /*6bf0*/  @P0 LDC.64 R2, c[0x0][0x8a8] ;  /* 0x00022a00ff020b82 */ /* 0x000ee20000000a00 */
[----:B------:R-:W-:Y:S04]  /*6c00*/  @P0 IMAD R0, R46, UR36, RZ ;  /* 0x000000242e000c24 */ /* 0x000fe8000f8e02ff */
[----:B---3--:R-:W-:Y:S05]  /*6c10*/  @P0 IMAD.WIDE R2, R0, 0x4, R2 ;  /* 0x0000000400020825 */ /* 0x008fea00078e0202 */
[----:B-1---5:R1:W5:Y:S02]  /*6c20*/  @P0 LDG.E R24, desc[UR4][R2.64] ;  /* 0x0000000402180981 */ /* 0x022364000c1e1900 */
[----:B-1----:R-:W3:Y:S02]  /*6c30*/  @!P0 LDC R24, c[0x0][0x8a0] ;  /* 0x00022800ff188b82 */ /* 0x002ee40000000800 */
.L_x_111:
[----:B--2--5:R-:W-:Y:S01]  /*6c40*/  FSETP.NEU.AND P0, PT, R27, RZ, PT ;  /* 0x000000ff1b00720b */ /* 0x024fe20003f0d000 */
[----:B------:R-:W-:Y:S01]  /*6c50*/  ULOP3.LUT UR4, UR54, 0x1, URZ, 0x3c, !UPT ;  /* 0x0000000136047892 */ /* 0x000fe2000f8e3cff */
[----:B------:R-:W-:Y:S01]  /*6c60*/  SEL R5, RZ, 0xffffffff, P3 ;  /* 0xffffffffff057807 */ /* 0x000fe20001800000 */
[----:B------:R-:W-:Y:S01]  /*6c70*/  IMAD.U32 R28, RZ, RZ, UR47 ;  /* 0x0000002fff1c7e24 */ /* 0x000fe2000f8e00ff */
[----:B------:R-:W-:Y:S01]  /*6c80*/  @!P4 LOP3.LUT P3, RZ, R54, 0xff, RZ, 0xc0, !PT ;  /* 0x000000ff36ffc812 */ /* 0x000fe2000786c0ff */
[----:B------:R-:W-:Y:S01]  /*6c90*/  IMAD.SHL.U32 R73, R52, 0x2, RZ ;  /* 0x0000000234497824 */ /* 0x000fe200078e00ff */
[----:B------:R-:W-:Y:S01]  /*6ca0*/  @!P4 SEL R2, RZ, 0xffffffff, P0 ;  /* 0xffffffffff02c807 */ /* 0x000fe20000000000 */
[----:B------:R-:W-:Y:S01]  /*6cb0*/  IMAD.U32 R74, RZ, RZ, UR4 ;  /* 0x00000004ff4a7e24 */ /* 0x000fe2000f8e00ff */
[----:B------:R-:W-:Y:S01]  /*6cc0*/  LEA R62, R22, UR44, 0x3 ;  /* 0x0000002c163e7c11 */ /* 0x000fe2000f8e18ff */
[----:B------:R-:W-:Y:S01]  /*6cd0*/  IMAD.SHL.U32 R28, R28, 0x1000, RZ ;  /* 0x000010001c1c7824 */ /* 0x000fe200078e00ff */
[C---:B------:R-:W-:Y:S01]  /*6ce0*/  @P2 SEL R2, R5.reuse, R2, !P3 ;  /* 0x0000000205022207 */ /* 0x040fe20005800000 */
[----:B------:R-:W-:Y:S01]  /*6cf0*/  BSSY B1, `(.L_x_112) ;  /* 0x0000034000017945 */ /* 0x000fe20003800000 */
[----:B------:R-:W-:Y:S01]  /*6d00*/  SHF.L.U32 R3, R66, 0x1f, RZ ;  /* 0x0000001f42037819 */ /* 0x000fe200000006ff */
[----:B------:R-:W-:Y:S01]  /*6d10*/  IMAD.MOV.U32 R72, RZ, RZ, 0x1 ;  /* 0x00000001ff487424 */ /* 0x000fe200078e00ff */
[----:B------:R-:W-:Y:S01]  /*6d20*/  @!P4 LOP3.LUT R2, R2, 0x1, RZ, 0xc0, !PT ;  /* 0x000000010202c812 */ /* 0x000fe200078ec0ff */
[----:B------:R-:W-:Y:S01]  /*6d30*/  IMAD R25, R22, 0x20, R23 ;  /* 0x0000002016197824 */ /* 0x000fe200078e0217 */
[----:B------:R-:W-:Y:S01]  /*6d40*/  CS2R R42, SRZ ;  /* 0x00000000002a7805 */ /* 0x000fe2000001ff00 */
[----:B------:R-:W-:Y:S01]  /*6d50*/  IMAD.U32 R30, RZ, RZ, UR47 ;  /* 0x0000002fff1e7e24 */ /* 0x000fe2000f8e00ff */
[----:B------:R-:W-:Y:S01]  /*6d60*/  ISETP.NE.U32.OR P6, PT, R2, 0x1, P4 ;  /* 0x000000010200780c */ /* 0x000fe200027c5470 */
[----:B------:R-:W-:Y:S01]  /*6d70*/  IMAD.U32 R2, RZ, RZ, UR47 ;  /* 0x0000002fff027e24 */ /* 0x000fe2000f8e00ff */
[----:B------:R-:W-:Y:S02]  /*6d80*/  LOP3.LUT P4, R63, R54, 0xff, RZ, 0xc0, !PT ;  /* 0x000000ff363f7812 */ /* 0x000fe4000788c0ff */
[----:B------:R-:W-:Y:S02]  /*6d90*/  CS2R R40, SRZ ;  /* 0x0000000000287805 */ /* 0x000fe4000001ff00 */
[----:B------:R-:W-:Y:S02]  /*6da0*/  P2R R71, PR, RZ, 0x40 ;  /* 0x00000040ff477803 */ /* 0x000fe40000000000 */
[----:B------:R-:W-:Y:S02]  /*6db0*/  CS2R R34, SRZ ;  /* 0x0000000000227805 */ /* 0x000fe4000001ff00 */
[----:B------:R-:W-:Y:S02]  /*6dc0*/  LEA R0, R2, UR44, 0x3 ;  /* 0x0000002c02007c11 */ /* 0x000fe4000f8e18ff */
[----:B------:R-:W-:Y:S02]  /*6dd0*/  CS2R R32, SRZ ;  /* 0x0000000000207805 */ /* 0x000fe4000001ff00 */
[----:B------:R-:W-:Y:S02]  /*6de0*/  SEL R2, RZ, 0xffffffff, P0 ;  /* 0xffffffffff027807 */ /* 0x000fe40000000000 */
[----:B------:R-:W-:Y:S02]  /*6df0*/  IADD3 R31, PT, PT, R28, UR44, R73 ;  /* 0x0000002c1c1f7c10 */ /* 0x000fe4000fffe049 */
[----:B------:R-:W-:Y:S02]  /*6e00*/  @P1 SEL R2, R5, R2, !P4 ;  /* 0x0000000205021207 */ /* 0x000fe40006000000 */
[----:B------:R-:W-:Y:S02]  /*6e10*/  @P6 SHF.L.U32 R7, R74, 0x1f, RZ ;  /* 0x0000001f4a076819 */ /* 0x000fe400000006ff */
[----:B------:R-:W-:Y:S02]  /*6e20*/  LOP3.LUT R2, R2, 0x1, RZ, 0xc0, !PT ;  /* 0x0000000102027812 */ /* 0x000fe400078ec0ff */
[----:B------:R-:W1:Y:S02]  /*6e30*/  @P6 SYNCS.PHASECHK.TRANS64.TRYWAIT P3, [R0+URZ+0x80], R7 ;  /* 0x00008007000065a7 */ /* 0x000e6400080611ff */
[----:B------:R-:W-:Y:S04]  /*6e40*/  ISETP.NE.U32.AND P5, PT, R2, 0x1, PT ;  /* 0x000000010200780c */ /* 0x000fe80003fa5070 */
[----:B------:R-:W-:Y:S01]  /*6e50*/  P2R R75, PR, RZ, 0x20 ;  /* 0x00000020ff4b7803 */ /* 0x000fe20000000000 */
[----:B------:R2:W4:Y:S01]  /*6e60*/  SYNCS.PHASECHK.TRANS64.TRYWAIT P2, [R62+URZ+0xe0], R3 ;  /* 0x0000e0033e0075a7 */ /* 0x00052200080411ff */
[----:B-1----:R-:W-:Y:S01]  /*6e70*/  @P6 SEL R72, RZ, 0x1, !P3 ;  /* 0x00000001ff486807 */ /* 0x002fe20005800000 */
[----:B--2---:R-:W-:Y:S06]  /*6e80*/  @!P6 BRA `(.L_x_113) ;  /* 0x000000000068e947 */ /* 0x004fec0003800000 */
[----:B------:R-:W-:Y:S01]  /*6e90*/  LOP3.LUT P6, RZ, R53, 0x40, RZ, 0xc0, !PT ;  /* 0x0000004035ff7812 */ /* 0x000fe200078cc0ff */
[C---:B------:R-:W-:Y:S01]  /*6ea0*/  VIADD R4, R31.reuse, 0x200 ;  /* 0x000002001f047836 */ /* 0x040fe20000000000 */
[----:B------:R-:W-:Y:S01]  /*6eb0*/  ISETP.NE.AND P1, PT, R72, RZ, PT ;  /* 0x000000ff4800720c */ /* 0x000fe20003f25270 */
[----:B------:R-:W-:Y:S01]  /*6ec0*/  BSSY B0, `(.L_x_114) ;  /* 0x000000d000007945 */ /* 0x000fe20003800000 */
[----:B------:R-:W-:Y:S01]  /*6ed0*/  PLOP3.LUT P0, PT, PT, PT, PT, 0x8, 0x80 ;  /* 0x000000000080781c */ /* 0x000fe20003f0e170 */
[----:B------:R-:W-:Y:S01]  /*6ee0*/  @P5 VIADD R2, R31, 0x210 ;  /* 0x000002101f025836 */ /* 0x000fe20000000000 */
[----:B------:R-:W-:Y:S02]  /*6ef0*/  @P5 PLOP3.LUT P0, PT, P6, PT, PT, 0x80, 0x8 ;  /* 0x000000000008581c */ /* 0x000fe4000370f070 */
[----:B------:R-:W-:Y:S02]  /*6f00*/  CS2R R42, SRZ ;  /* 0x00000000002a7805 */ /* 0x000fe4000001ff00 */
[----:B------:R-:W-:Y:S02]  /*6f10*/  CS2R R40, SRZ ;  /* 0x0000000000287805 */ /* 0x000fe4000001ff00 */
[----:B------:R-:W-:Y:S02]  /*6f20*/  CS2R R34, SRZ ;  /* 0x0000000000227805 */ /* 0x000fe4000001ff00 */
[----:B------:R-:W-:Y:S05]  /*6f30*/  CS2R R32, SRZ ;  /* 0x0000000000207805 */ /* 0x000fea000001ff00 */
[----:B------:R-:W-:Y:S01]  /*6f40*/  @P0 VIADD R2, R4, 0xfffffff0 ;  /* 0xfffffff004020836 */ /* 0x000fe20000000000 */
[----:B------:R-:W-:Y:S06]  /*6f50*/  @P1 BRA `(.L_x_115) ;  /* 0x00000000000c1947 */ /* 0x000fec0003800000 */
[----:B------:R-:W-:Y:S04]  /*6f60*/  SHF.L.U32 R5, R74, 0x1f, RZ ;  /* 0x0000001f4a057819 */ /* 0x000fe800000006ff */
[----:B------:R-:W1:Y:S02]  /*6f70*/  SYNCS.PHASECHK.TRANS64.TRYWAIT P0, [R0+URZ+0x80], R5 ;  /* 0x00008005000075a7 */ /* 0x000e6400080011ff */
[----:B-1----:R-:W-:Y:S05]  /*6f80*/  @!P0 BRA `(.L_x_116) ;  /* 0x0000002000688947 */ /* 0x002fea0003800000 */
.L_x_115:
[----:B------:R-:W-:Y:S05]  /*6f90*/  BSYNC B0 ;  /* 0x0000000000007941 */ /* 0x000fea0003800000 */
.L_x_114:
[----:B------:R-:W-:Y:S01]  /*6fa0*/  UIADD3 UR4, UPT, UPT, UR47, 0x1, URZ ;  /* 0x000000012f047890 */ /* 0x000fe2000fffe0ff */
[----:B------:R-:W-:Y:S03]  /*6fb0*/  ISETP.NE.AND P0, PT, R75, RZ, PT ;  /* 0x000000ff4b00720c */ /* 0x000fe60003f05270 */
[----:B------:R-:W-:Y:S04]  /*6fc0*/  UISETP.NE.AND UP0, UPT, UR4, 0x3, UPT ;  /* 0x000000030400788c */ /* 0x000fe8000bf05270 */
[----:B------:R-:W-:Y:S02]  /*6fd0*/  USEL UR5, URZ, 0x1, UP0 ;  /* 0x00000001ff057887 */ /* 0x000fe40008000000 */
[----:B------:R-:W-:Y:S04]  /*6fe0*/  USEL UR4, UR4, URZ, UP0 ;  /* 0x000000ff04047287 */ /* 0x000fe80008000000 */
[----:B------:R2:W1:Y:S01]  /*6ff0*/  @P0 LDS.128 R40, [R2] ;  /* 0x0000000002280984 */ /* 0x0004620000000c00 */
[----:B------:R-:W-:Y:S01]  /*7000*/  LOP3.LUT R74, R74, UR5, RZ, 0x3c, !PT ;  /* 0x000000054a4a7c12 */ /* 0x000fe2000f8e3cff */
[----:B------:R-:W-:Y:S02]  /*7010*/  IMAD.U32 R30, RZ, RZ, UR4 ;  /* 0x00000004ff1e7e24 */ /* 0x000fe4000f8e00ff */
[----:B------:R2:W1:Y:S04]  /*7020*/  @P0 LDS.128 R32, [R31+0x200] ;  /* 0x000200001f200984 */ /* 0x0004680000000c00 */
.L_x_113:
[----:B------:R-:W-:Y:S05]  /*7030*/  BSYNC B1 ;  /* 0x0000000000017941 */ /* 0x000fea0003800000 */
.L_x_112:
[----:B-1----:R-:W-:Y:S04]  /*7040*/  SHF.R.U32.HI R0, RZ, 0x15, R25 ;  /* 0x00000015ff007819 */ /* 0x002fe80000011619 */
[----:B------:R-:W-:Y:S01]  /*7050*/  LOP3.LUT P0, RZ, R0, 0x3, R55, 0x48, !PT ;  /* 0x0000000300ff7812 */ /* 0x000fe20007804837 */
[----:B------:R-:W-:Y:S01]  /*7060*/  @!UPT UIADD3 URZ, UPT, UPT, URZ, URZ, URZ ;  /* 0x000000fffffff290 */ /* 0x000fe2000fffe0ff */
[----:B----4-:R-:W-:Y:S11]  /*7070*/  @P2 BRA `(.L_x_117) ;  /* 0x0000000000082947 */ /* 0x010ff60003800000 */
[----:B------:R-:W1:Y:S02]  /*7080*/  SYNCS.PHASECHK.TRANS64.TRYWAIT P1, [R62+URZ+0xe0], R3 ;  /* 0x0000e0033e0075a7 */ /* 0x000e6400080211ff */
[----:B-1----:R-:W-:Y:S05]  /*7090*/  @!P1 BRA `(.L_x_118) ;  /* 0x0000002000389947 */ /* 0x002fea0003800000 */
.L_x_117:
[----:B------:R-:W-:Y:S05]  /*70a0*/  @!P0 BRA `(.L_x_119) ;  /* 0x0000000000408947 */ /* 0x000fea0003800000 */
[----:B------:R-:W4:Y:S01]  /*70b0*/  LDCU.64 UR8, c[0x4][0x70] ;  /* 0x01000e00ff0877ac */ /* 0x000f220008000a00 */
[----:B-1----:R-:W-:Y:S01]  /*70c0*/  MOV R3, 0x0 ;  /* 0x0000000000037802 */ /* 0x002fe20000000f00 */
[----:B------:R-:W-:Y:S02]  /*70d0*/  HFMA2 R12, -RZ, RZ, 0, 5.9604644775390625e-08 ;  /* 0x00000001ff0c7431 */ /* 0x000fe400000001ff */
[----:B------:R-:W-:Y:S02]  /*70e0*/  IMAD.MOV.U32 R8, RZ, RZ, 0x192 ;  /* 0x00000192ff087424 */ /* 0x000fe400078e00ff */
[----:B------:R-:W-:Y:S01]  /*70f0*/  IMAD.MOV.U32 R13, RZ, RZ, RZ ;  /* 0x000000ffff0d7224 */ /* 0x000fe200078e00ff */
[----:B------:R-:W1:Y:S01]  /*7100*/  LDCU.64 UR6, c[0x4][0x78] ;  /* 0x01000f00ff0677ac */ /* 0x000e620008000a00 */
[----:B--2---:R-:W2:Y:S01]  /*7110*/  LDC.64 R2, c[0x4][R3] ;  /* 0x0100000003027b82 */ /* 0x004ea20000000a00 */
[----:B------:R-:W5:Y:S01]  /*7120*/  LDCU.64 UR4, c[0x4][0x10] ;  /* 0x01000200ff0477ac */ /* 0x000f620008000a00 */
[----:B----4-:R-:W-:Y:S01]  /*7130*/  MOV R5, UR9 ;  /* 0x0000000900057c02 */ /* 0x010fe20008000f00 */
[----:B------:R-:W-:Y:S01]  /*7140*/  IMAD.U32 R4, RZ, RZ, UR8 ;  /* 0x00000008ff047e24 */ /* 0x000fe2000f8e00ff */
[----:B-1----:R-:W-:Y:S01]  /*7150*/  MOV R7, UR7 ;  /* 0x0000000700077c02 */ /* 0x002fe20008000f00 */
[----:B------:R-:W-:Y:S01]  /*7160*/  IMAD.U32 R6, RZ, RZ, UR6 ;  /* 0x00000006ff067e24 */ /* 0x000fe2000f8e00ff */
[----:B-----5:R-:W-:Y:S01]  /*7170*/  MOV R11, UR5 ;  /* 0x00000005000b7c02 */ /* 0x020fe20008000f00 */
[----:B------:R-:W-:Y:S02]  /*7180*/  IMAD.U32 R10, RZ, RZ, UR4 ;  /* 0x00000004ff0a7e24 */ /* 0x000fe4000f8e00ff */
[----:B------:R-:W-:Y:S07]  /*7190*/  LEPC R20, `(.L_x_119) ;  /* 0x000000001014794e */ /* 0x000fee0000000000 */
[----:B--23--:R-:W-:Y:S05]  /*71a0*/  CALL.ABS.NOINC R2 ;  /* 0x0000000002007343 */ /* 0x00cfea0003c00000 */
.L_x_119:
[C---:B------:R-:W-:Y:S01]  /*71b0*/  SHF.L.U32 R20, R32.reuse, 0x10, RZ ;  /* 0x0000001020147819 */ /* 0x040fe200000006ff */
[----:B------:R-:W-:Y:S05]  /*71c0*/  WARPSYNC.ALL ;  /* 0x0000000000007948 */ /* 0x000fea0003800000 */
[----:B------:R-:W-:Y:S01]  /*71d0*/  R2UR UR4, R25 ;  /* 0x00000000190472ca */ /* 0x000fe200000e0000 */
[----:B------:R-:W-:Y:S01]  /*71e0*/  BSSY.RECONVERGENT B0, `(.L_x_120) ;  /* 0x0000056000007945 */ /* 0x000fe20003800200 */
[----:B------:R-:W-:Y:S02]  /*71f0*/  LOP3.LUT R21, R32, 0xffff0000, RZ, 0xc0, !PT ;  /* 0xffff000020157812 */ /* 0x000fe400078ec0ff */
[----:B------:R-:W-:Y:S02]  /*7200*/  LOP3.LUT R26, R33, 0xffff0000, RZ, 0xc0, !PT ;  /* 0xffff0000211a7812 */ /* 0x000fe400078ec0ff */
[----:B------:R-:W-:Y:S02]  /*7210*/  SHF.L.U32 R29, R35, 0x10, RZ ;  /* 0x00000010231d7819 */ /* 0x000fe400000006ff */
[----:B------:R-:W-:Y:S02]  /*7220*/  MOV R76, 0x10 ;  /* 0x00000010004c7802 */ /* 0x000fe40000000f00 */
[----:B------:R-:W-:Y:S02]  /*7230*/  LOP3.LUT P6, RZ, R53, 0x40, RZ, 0xc0, !PT ;  /* 0x0000004035ff7812 */ /* 0x000fe400078cc0ff */
[----:B------:R-:W-:Y:S01]  /*7240*/  ISETP.NE.AND P0, PT, R67, RZ, PT ;  /* 0x000000ff4300720c */ /* 0x000fe20003f05270 */
[----:B------:R-:W3:Y:S01]  /*7250*/  LDTM.x16 R4, tmem[UR4] ;  /* 0x00000004000479ee */ /* 0x000ee20008240000 */
[----:B------:R-:W-:Y:S04]  /*7260*/  SEL R76, R76, 0xfffffff0, !P6 ;  /* 0xfffffff04c4c7807 */ /* 0x000fe80007000000 */
[----:B------:R-:W-:Y:S01]  /*7270*/  IADD3 R77, PT, PT, R31, R76, RZ ;  /* 0x0000004c1f4d7210 */ /* 0x000fe20007ffe0ff */
[C---:B---3--:R-:W-:Y:S01]  /*7280*/  FMUL R0, R24.reuse, R4 ;  /* 0x0000000418007220 */ /* 0x048fe20000400000 */
[C---:B--2---:R-:W-:Y:S01]  /*7290*/  FMUL R2, R24.reuse, R5 ;  /* 0x0000000518027220 */ /* 0x044fe20000400000 */
[C---:B-1----:R-:W-:Y:S01]  /*72a0*/  FMUL R3, R24.reuse, R6 ;  /* 0x0000000618037220 */ /* 0x042fe20000400000 */
[----:B------:R-:W-:Y:S01]  /*72b0*/  FMUL R7, R24, R7 ;  /* 0x0000000718077220 */ /* 0x000fe20000400000 */
[----:B------:R-:W-:Y:S01]  /*72c0*/  FFMA R0, R27, R20, R0 ;  /* 0x000000141b007223 */ /* 0x000fe20000000000 */
[----:B------:R-:W-:Y:S01]  /*72d0*/  SHF.L.U32 R20, R33, 0x10, RZ ;  /* 0x0000001021147819 */ /* 0x000fe200000006ff */
[C---:B------:R-:W-:Y:S01]  /*72e0*/  FFMA R2, R27.reuse, R21, R2 ;  /* 0x000000151b027223 */ /* 0x040fe20000000002 */
[----:B------:R-:W-:Y:S01]  /*72f0*/  SHF.L.U32 R21, R34, 0x10, RZ ;  /* 0x0000001022157819 */ /* 0x000fe200000006ff */
[C---:B------:R-:W-:Y:S01]  /*7300*/  FMUL R4, R24.reuse, R8 ;  /* 0x0000000818047220 */ /* 0x040fe20000400000 */
[----:B------:R-:W-:Y:S01]  /*7310*/  FMUL R5, R24, R9 ;  /* 0x0000000918057220 */ /* 0x000fe20000400000 */
[C---:B------:R-:W-:Y:S01]  /*7320*/  FFMA R3, R27.reuse, R20, R3 ;  /* 0x000000141b037223 */ /* 0x040fe20000000003 */
[----:B------:R-:W-:Y:S01]  /*7330*/  LOP3.LUT R20, R34, 0xffff0000, RZ, 0xc0, !PT ;  /* 0xffff000022147812 */ /* 0x000fe200078ec0ff */
[----:B------:R-:W-:Y:S01]  /*7340*/  FFMA R7, R27, R26, R7 ;  /* 0x0000001a1b077223 */ /* 0x000fe20000000007 */
[----:B------:R-:W-:Y:S01]  /*7350*/  LOP3.LUT R26, R35, 0xffff0000, RZ, 0xc0, !PT ;  /* 0xffff0000231a7812 */ /* 0x000fe200078ec0ff */
[----:B------:R-:W-:Y:S01]  /*7360*/  FMUL R6, R24, R10 ;  /* 0x0000000a18067220 */ /* 0x000fe20000400000 */
[----:B------:R-:W-:Y:S01]  /*7370*/  F2FP.BF16.F32.PACK_AB R36, R2, R0 ;  /* 0x000000000224723e */ /* 0x000fe200000010ff */
[----:B------:R-:W-:Y:S01]  /*7380*/  FMUL R11, R24, R11 ;  /* 0x0000000b180b7220 */ /* 0x000fe20000400000 */
[----:B------:R-:W-:Y:S01]  /*7390*/  F2FP.BF16.F32.PACK_AB R37, R7, R3 ;  /* 0x000000030725723e */ /* 0x000fe200000010ff */
[C---:B------:R-:W-:Y:S01]  /*73a0*/  FFMA R4, R27.reuse, R21, R4 ;  /* 0x000000151b047223 */ /* 0x040fe20000000004 */
[C---:B------:R-:W-:Y:S01]  /*73b0*/  FFMA R5, R27.reuse, R20, R5 ;  /* 0x000000141b057223 */ /* 0x040fe20000000005 */
[C---:B------:R-:W-:Y:S01]  /*73c0*/  FFMA R6, R27.reuse, R29, R6 ;  /* 0x0000001d1b067223 */ /* 0x040fe20000000006 */
[----:B------:R-:W-:Y:S01]  /*73d0*/  SHF.L.U32 R20, R40, 0x10, RZ ;  /* 0x0000001028147819 */ /* 0x000fe200000006ff */
[----:B------:R-:W-:Y:S01]  /*73e0*/  FFMA R11, R27, R26, R11 ;  /* 0x0000001a1b0b7223 */ /* 0x000fe2000000000b */
[----:B------:R-:W-:Y:S01]  /*73f0*/  FMUL R8, R24, R12 ;  /* 0x0000000c18087220 */ /* 0x000fe20000400000 */
[----:B------:R-:W-:Y:S01]  /*7400*/  LOP3.LUT R26, R40, 0xffff0000, RZ, 0xc0, !PT ;  /* 0xffff0000281a7812 */ /* 0x000fe200078ec0ff */
[C---:B------:R-:W-:Y:S01]  /*7410*/  FMUL R9, R24.reuse, R13 ;  /* 0x0000000d18097220 */ /* 0x040fe20000400000 */
[----:B------:R-:W-:Y:S01]  /*7420*/  SHF.L.U32 R21, R41, 0x10, RZ ;  /* 0x0000001029157819 */ /* 0x000fe200000006ff */
[C---:B------:R-:W-:Y:S01]  /*7430*/  FMUL R10, R24.reuse, R14 ;  /* 0x0000000e180a7220 */ /* 0x040fe20000400000 */
[----:B------:R-:W-:Y:S01]  /*7440*/  FFMA R8, R27, R20, R8 ;  /* 0x000000141b087223 */ /* 0x000fe20000000008 */
[----:B------:R-:W-:Y:S01]  /*7450*/  LOP3.LUT R20, R41, 0xffff0000, RZ, 0xc0, !PT ;  /* 0xffff000029147812 */ /* 0x000fe200078ec0ff */
[C---:B------:R-:W-:Y:S01]  /*7460*/  FFMA R9, R27.reuse, R26, R9 ;  /* 0x0000001a1b097223 */ /* 0x040fe20000000009 */
[----:B------:R-:W-:Y:S01]  /*7470*/  FMUL R15, R24, R15 ;  /* 0x0000000f180f7220 */ /* 0x000fe20000400000 */
[C---:B------:R-:W-:Y:S01]  /*7480*/  FFMA R10, R27.reuse, R21, R10 ;  /* 0x000000151b0a7223 */ /* 0x040fe2000000000a */
[----:B------:R-:W-:Y:S01]  /*7490*/  SHF.L.U32 R21, R42, 0x10, RZ ;  /* 0x000000102a157819 */ /* 0x000fe200000006ff */
[----:B------:R-:W-:Y:S01]  /*74a0*/  FMUL R12, R24, R16 ;  /* 0x00000010180c7220 */ /* 0x000fe20000400000 */
[----:B------:R-:W-:Y:S01]  /*74b0*/  LOP3.LUT R26, R42, 0xffff0000, RZ, 0xc0, !PT ;  /* 0xffff00002a1a7812 */ /* 0x000fe200078ec0ff */
[----:B------:R-:W-:Y:S01]  /*74c0*/  FFMA R15, R27, R20, R15 ;  /* 0x000000141b0f7223 */ /* 0x000fe2000000000f */
[C---:B------:R-:W-:Y:S01]  /*74d0*/  FMUL R13, R24.reuse, R17 ;  /* 0x00000011180d7220 */ /* 0x040fe20000400000 */
[C---:B------:R-:W-:Y:S01]  /*74e0*/  SHF.L.U32 R29, R43.reuse, 0x10, RZ ;  /* 0x000000102b1d7819 */ /* 0x040fe200000006ff */
[C---:B------:R-:W-:Y:S01]  /*74f0*/  FMUL R14, R24.reuse, R18 ;  /* 0x00000012180e7220 */ /* 0x040fe20000400000 */
[----:B------:R-:W-:Y:S01]  /*7500*/  LOP3.LUT R20, R43, 0xffff0000, RZ, 0xc0, !PT ;  /* 0xffff00002b147812 */ /* 0x000fe200078ec0ff */
[----:B------:R-:W-:Y:S01]  /*7510*/  FMUL R19, R24, R19 ;  /* 0x0000001318137220 */ /* 0x000fe20000400000 */
[----:B------:R-:W-:Y:S01]  /*7520*/  F2FP.BF16.F32.PACK_AB R38, R5, R4 ;  /* 0x000000040526723e */ /* 0x000fe200000010ff */
[----:B------:R-:W-:Y:S01]  /*7530*/  FFMA R12, R27, R21, R12 ;  /* 0x000000151b0c7223 */ /* 0x000fe2000000000c */
[----:B------:R-:W-:Y:S01]  /*7540*/  F2FP.BF16.F32.PACK_AB R39, R11, R6 ;  /* 0x000000060b27723e */ /* 0x000fe200000010ff */
[C---:B------:R-:W-:Y:S01]  /*7550*/  FFMA R13, R27.reuse, R26, R13 ;  /* 0x0000001a1b0d7223 */ /* 0x040fe2000000000d */
[C---:B------:R-:W-:Y:S01]  /*7560*/  FFMA R14, R27.reuse, R29, R14 ;  /* 0x0000001d1b0e7223 */ /* 0x040fe2000000000e */
[----:B------:R-:W-:Y:S01]  /*7570*/  FFMA R19, R27, R20, R19 ;  /* 0x000000141b137223 */ /* 0x000fe20000000013 */
[----:B------:R-:W-:Y:S01]  /*7580*/  F2FP.BF16.F32.PACK_AB R56, R9, R8 ;  /* 0x000000080938723e */ /* 0x000fe200000010ff */
[----:B------:R1:W-:Y:S01]  /*7590*/  STS.128 [R31+0x200], R36 ;  /* 0x000200241f007388 */ /* 0x0003e20000000c00 */
[----:B------:R-:W-:Y:S02]  /*75a0*/  F2FP.BF16.F32.PACK_AB R57, R15, R10 ;  /* 0x0000000a0f39723e */ /* 0x000fe400000010ff */
[----:B------:R-:W-:Y:S02]  /*75b0*/  F2FP.BF16.F32.PACK_AB R58, R13, R12 ;  /* 0x0000000c0d3a723e */ /* 0x000fe400000010ff */
[----:B------:R-:W-:Y:S05]  /*75c0*/  F2FP.BF16.F32.PACK_AB R59, R19, R14 ;  /* 0x0000000e133b723e */ /* 0x000fea00000010ff */
[----:B------:R1:W-:Y:S01]  /*75d0*/  STS.128 [R77+0x200], R56 ;  /* 0x000200384d007388 */ /* 0x0003e20000000c00 */
[----:B------:R-:W-:Y:S01]  /*75e0*/  @!PT LDS RZ, [RZ] ;  /* 0x00000000fffff984 */ /* 0x000fe20000000800 */
[----:B------:R-:W-:Y:S01]  /*75f0*/  @!PT LDS RZ, [RZ] ;  /* 0x00000000fffff984 */ /* 0x000fe20000000800 */
[----:B------:R-:W-:Y:S01]  /*7600*/  @!PT LDS RZ, [RZ] ;  /* 0x00000000fffff984 */ /* 0x000fe20000000800 */
[----:B------:R-:W-:Y:S01]  /*7610*/  @!PT LDS RZ, [RZ] ;  /* 0x00000000fffff984 */ /* 0x000fe20000000800 */
[----:B------:R2:W-:Y:S07]  /*7620*/  MEMBAR.ALL.CTA ;  /* 0x0000000000007992 */ /* 0x0005ee0000008000 */
[----:B--2---:R-:W2:Y:S02]  /*7630*/  FENCE.VIEW.ASYNC.S ;  /* 0x00000000000073c6 */ /* 0x004ea40000000000 */
[----:B--2---:R-:W-:Y:S06]  /*7640*/  BAR.SYNC.DEFER_BLOCKING 0x1, 0x80 ;  /* 0x0042000000007b1d */ /* 0x004fec0000010000 */
[----:B------:R-:W-:Y:S05]  /*7650*/  @P0 BRA `(.L_x_121) ;  /* 0x0000000000380947 */ /* 0x000fea0003800000 */
[----:B------:R-:W2:Y:S01]  /*7660*/  LDCU.64 UR6, c[0x0][0x348] ;  /* 0x00006900ff0677ac */ /* 0x000ea20008000a00 */
[----:B------:R-:W-:Y:S01]  /*7670*/  R2UR UR5, R28 ;  /* 0x000000001c0572ca */ /* 0x000fe200000e0000 */
[----:B------:R-:W-:Y:S01]  /*7680*/  UMOV UR51, UR36 ;  /* 0x0000002400337c82 */ /* 0x000fe20008000000 */
[----:B------:R-:W-:Y:S01]  /*7690*/  UIADD3 UR9, UPT, UPT, UR49, 0x20, URZ ;  /* 0x0000002031097890 */ /* 0x000fe2000fffe0ff */
[----:B------:R-:W-:Y:S01]  /*76a0*/  UMOV UR10, UR50 ;  /* 0x00000032000a7c82 */ /* 0x000fe20008000000 */
[----:B------:R-:W-:Y:S09]  /*76b0*/  UMOV UR11, UR36 ;  /* 0x00000024000b7c82 */ /* 0x000ff20008000000 */
[----:B------:R-:W-:Y:S02]  /*76c0*/  UIADD3 UR5, UPT, UPT, UR44, UR5, URZ ;  /* 0x000000052c057290 */ /* 0x000fe4000fffe0ff */
[----:B--2---:R-:W-:Y:S02]  /*76d0*/  UIADD3 UR4, UP0, UPT, UR6, 0x680, URZ ;  /* 0x0000068006047890 */ /* 0x004fe4000ff1e0ff */
[----:B------:R-:W-:Y:S02]  /*76e0*/  UIADD3 UR48, UPT, UPT, UR5, 0x200, URZ ;  /* 0x0000020005307890 */ /* 0x000fe4000fffe0ff */
[----:B------:R-:W-:Y:S02]  /*76f0*/  UIADD3 UR8, UPT, UPT, UR5, 0xa00, URZ ;  /* 0x00000a0005087890 */ /* 0x000fe4000fffe0ff */
[----:B------:R-:W-:Y:S09]  /*7700*/  UIADD3.X UR5, UPT, UPT, URZ, UR7, URZ, UP0, !UPT ;  /* 0x00000007ff057290 */ /* 0x000ff200087fe4ff */
[----:B------:R2:W-:Y:S01]  /*7710*/  UTMASTG.3D [UR48], [UR4] ;  /* 0x00000030040073b5 */ /* 0x0005e20008010000 */
[----:B------:R2:W-:Y:S02]  /*7720*/  UTMASTG.3D [UR8], [UR4] ;  /* 0x00000008040073b5 */ /* 0x0005e40008010000 */
[----:B--2---:R0:W-:Y:S02]  /*7730*/  UTMACMDFLUSH ;  /* 0x00000000000079b7 */ /* 0x0041e40000000000 */
.L_x_121:
[----:B------:R-:W-:Y:S05]  /*7740*/  BSYNC.RECONVERGENT B0 ;  /* 0x0000000000007941 */ /* 0x000fea0003800200 */
.L_x_120:
[----:B------:R-:W-:Y:S01]  /*7750*/  UIADD3 UR46, UPT, UPT, UR47, 0x1, URZ ;  /* 0x000000012f2e7890 */ /* 0x000fe2000fffe0ff */
[----:B------:R-:W-:Y:S03]  /*7760*/  BSSY.RECONVERGENT B0, `(.L_x_122) ;  /* 0x0000005000007945 */ /* 0x000fe60003800200 */
[----:B------:R-:W-:Y:S04]  /*7770*/  UISETP.NE.AND UP0, UPT, UR46, 0x3, UPT ;  /* 0x000000032e00788c */ /* 0x000fe8000bf05270 */
[----:B------:R-:W-:Y:S01]  /*7780*/  USEL UR45, UR46, URZ, UP0 ;  /* 0x000000ff2e2d7287 */ /* 0x000fe20008000000 */
[----:B------:R-:W-:Y:S11]  /*7790*/  @P0 BRA `(.L_x_123) ;  /* 0x0000000000040947 */ /* 0x000ff60003800000 */
[----:B------:R-:W-:Y:S04]  /*77a0*/  DEPBAR.LE SB0, 0x1 ;  /* 0x000080400000791a */ /* 0x000fe80000000000 */
.L_x_123:
[----:B------:R-:W-:Y:S05]  /*77b0*/  BSYNC.RECONVERGENT B0 ;  /* 0x0000000000007941 */ /* 0x000fea0003800200 */
.L_x_122:
[----:B------:R-:W-:Y:S01]  /*77c0*/  BAR.SYNC.DEFER_BLOCKING 0x1, 0x80 ;  /* 0x0042000000007b1d */ /* 0x000fe20000010000 */
[----:B------:R-:W-:Y:S01]  /*77d0*/  ISETP.NE.AND P1, PT, R71, RZ, PT ;  /* 0x000000ff4700720c */ /* 0x000fe20003f25270 */
[----:B------:R-:W-:Y:S01]  /*77e0*/  UISETP.NE.AND UP0, UPT, UR53, URZ, UPT ;  /* 0x000000ff3500728c */ /* 0x000fe2000bf05270 */
[----:B------:R-:W-:Y:S11]  /*77f0*/  LEA R2, R30, UR44, 0x3 ;  /* 0x0000002c1e027c11 */ /* 0x000ff6000f8e18ff */
[----:B------:R-:W-:Y:S01]  /*7800*/  @P1 SHF.L.U32 R3, R74, 0x1f, RZ ;  /* 0x0000001f4a031819 */ /* 0x000fe200000006ff */
[----:B------:R-:W-:Y:S06]  /*7810*/  BRA.U !UP0, `(.L_x_124) ;  /* 0x0000000108247547 */ /* 0x000fec000b800000 */
[----:B------:R-:W-:Y:S01]  /*7820*/  IMAD.U32 R5, RZ, RZ, UR52 ;  /* 0x00000034ff057e24 */ /* 0x000fe2000f8e00ff */
[----:B------:R-:W-:Y:S01]  /*7830*/  MOV R0, UR55 ;  /* 0x0000003700007c02 */ /* 0x000fe20008000f00 */
[----:B------:R-:W-:Y:S03]  /*7840*/  UIADD3 UR4, UPT, UPT, UR52, 0x1, URZ ;  /* 0x0000000134047890 */ /* 0x000fe6000fffe0ff */
[----:B------:R-:W-:Y:S01]  /*7850*/  @P1 LEA R5, R5, UR44, 0x3 ;  /* 0x0000002c05051c11 */ /* 0x000fe2000f8e18ff */
[----:B------:R-:W-:Y:S04]  /*7860*/  UISETP.NE.AND UP0, UPT, UR4, 0x3, UPT ;  /* 0x000000030400788c */ /* 0x000fe8000bf05270 */
[----:B------:R-:W-:Y:S01]  /*7870*/  @P1 VIADD R5, R5, 0x98 ;  /* 0x0000009805051836 */ /* 0x000fe20000000000 */
[----:B------:R-:W-:Y:S04]  /*7880*/  USEL UR52, UR4, URZ, UP0 ;  /* 0x000000ff04347287 */ /* 0x000fe80008000000 */
[----:B------:R-:W-:Y:S04]  /*7890*/  @P1 PRMT R0, R0, 0x654, R5 ;  /* 0x0000065400001816 */ /* 0x000fe80000000005 */
[----:B------:R2:W-:Y:S04]  /*78a0*/  @P1 SYNCS.ARRIVE.TRANS64.RED.A1T0 RZ, [R0+URZ], RZ ;  /* 0x000000ff00ff19a7 */ /* 0x0005e800081004ff */
.L_x_124:
[----:B------:R-:W3:Y:S01]  /*78b0*/  @P1 SYNCS.PHASECHK.TRANS64.TRYWAIT P0, [R2+URZ+0x80], R3 ;  /* 0x00008003020015a7 */ /* 0x000ee200080011ff */
[----:B------:R-:W-:Y:S01]  /*78c0*/  BSSY B1, `(.L_x_125) ;  /* 0x0000012000017945 */ /* 0x000fe20003800000 */
[----:B---3--:R-:W-:Y:S03]  /*78d0*/  @P1 SEL R72, RZ, 0x1, !P0 ;  /* 0x00000001ff481807 */ /* 0x008fe60004000000 */
[----:B------:R-:W-:Y:S05]  /*78e0*/  @!P1 BRA `(.L_x_126) ;  /* 0x00000000003c9947 */ /* 0x000fea0003800000 */
[----:B------:R-:W-:Y:S01]  /*78f0*/  ISETP.NE.AND P1, PT, R75, RZ, PT ;  /* 0x000000ff4b00720c */ /* 0x000fe20003f25270 */
[----:B------:R-:W-:Y:S01]  /*7900*/  BSSY B0, `(.L_x_127) ;  /* 0x0000009000007945 */ /* 0x000fe20003800000 */
[----:B------:R-:W-:Y:S11]  /*7910*/  ISETP.NE.AND P0, PT, R72, RZ, PT ;  /* 0x000000ff4800720c */ /* 0x000ff60003f05270 */
[----:B------:R-:W-:Y:S05]  /*7920*/  @P1 IMAD R30, R30, 0x1000, R73 ;  /* 0x000010001e1e1824 */ /* 0x000fea00078e0249 */
[----:B------:R-:W-:Y:S05]  /*7930*/  @P1 IADD3 R3, PT, PT, R30, UR44, RZ ;  /* 0x0000002c1e031c10 */ /* 0x000fea000fffe0ff */
[----:B--2---:R-:W-:Y:S01]  /*7940*/  @P1 IMAD.IADD R0, R76, 0x1, R3 ;  /* 0x000000014c001824 */ /* 0x004fe200078e0203 */
[----:B------:R-:W-:Y:S06]  /*7950*/  @P0 BRA `(.L_x_128) ;  /* 0x00000000000c0947 */ /* 0x000fec0003800000 */
[----:B------:R-:W-:Y:S04]  /*7960*/  SHF.L.U32 R3, R74, 0x1f, RZ ;  /* 0x0000001f4a037819 */ /* 0x000fe800000006ff */
[----:B------:R-:W2:Y:S02]  /*7970*/  SYNCS.PHASECHK.TRANS64.TRYWAIT P0, [R2+URZ+0x80], R3 ;  /* 0x00008003020075a7 */ /* 0x000ea400080011ff */
[----:B--2---:R-:W-:Y:S05]  /*7980*/  @!P0 BRA `(.L_x_129) ;  /* 0x0000001800108947 */ /* 0x004fea0003800000 */
.L_x_128:
[----:B------:R-:W-:Y:S05]  /*7990*/  BSYNC B0 ;  /* 0x0000000000007941 */ /* 0x000fea0003800000 */
.L_x_127:
[----:B------:R-:W-:Y:S11]  /*79a0*/  ISETP.NE.AND P0, PT, R75, RZ, PT ;  /* 0x000000ff4b00720c */ /* 0x000ff60003f05270 */
[----:B------:R-:W-:Y:S02]  /*79b0*/  @!UPT UIADD3 URZ, UPT, UPT, URZ, URZ, URZ ;  /* 0x000000fffffff290 */ /* 0x000fe4000fffe0ff */
[----:B------:R3:W4:Y:S04]  /*79c0*/  @P0 LDS.128 R32, [R30+UR44+0x200] ;  /* 0x0002002c1e200984 */ /* 0x0007280008000c00 */
[----:B------:R3:W1:Y:S02]  /*79d0*/  @P0 LDS.128 R40, [R0+0x200] ;  /* 0x0002000000280984 */ /* 0x0006640000000c00 */
.L_x_126:
[----:B------:R-:W-:Y:S05]  /*79e0*/  BSYNC B1 ;  /* 0x0000000000017941 */ /* 0x000fea0003800000 */
.L_x_125:
[----:B--23--:R-:W-:Y:S05]  /*79f0*/  VIADD R0, R25, 0x10 ;  /* 0x0000001019007836 */ /* 0x00cfea0000000000 */
[----:B------:R-:W-:Y:S04]  /*7a00*/  SHF.R.U32.HI R0, RZ, 0x15, R0 ;  /* 0x00000015ff007819 */ /* 0x000fe80000011600 */
[----:B------:R-:W-:Y:S11]  /*7a10*/  LOP3.LUT P0, RZ, R0, 0x3, R55, 0x48, !PT ;  /* 0x0000000300ff7812 */ /* 0x000ff60007804837 */
[----:B------:R-:W-:Y:S02]  /*7a20*/  @!UPT UIADD3 URZ, UPT, UPT, URZ, URZ, URZ ;  /* 0x000000fffffff290 */ /* 0x000fe4000fffe0ff */
[----:B------:R-:W-:Y:S05]  /*7a30*/  @!P0 BRA `(.L_x_130) ;  /* 0x0000000000408947 */ /* 0x000fea0003800000 */
[----:B------:R-:W2:Y:S01]  /*7a40*/  LDCU.64 UR8, c[0x4][0x70] ;  /* 0x01000e00ff0877ac */ /* 0x000ea20008000a00 */
[----:B------:R-:W-:Y:S01]  /*7a50*/  MOV R3, 0x0 ;  /* 0x0000000000037802 */ /* 0x000fe20000000f00 */
[----:B------:R-:W-:Y:S02]  /*7a60*/  HFMA2 R12, -RZ, RZ, 0, 5.9604644775390625e-08 ;  /* 0x00000001ff0c7431 */ /* 0x000fe400000001ff */
[----:B------:R-:W-:Y:S02]  /*7a70*/  IMAD.MOV.U32 R8, RZ, RZ, 0x192 ;  /* 0x00000192ff087424 */ /* 0x000fe400078e00ff */
[----:B------:R-:W-:Y:S01]  /*7a80*/  IMAD.MOV.U32 R13, RZ, RZ, RZ ;  /* 0x000000ffff0d7224 */ /* 0x000fe200078e00ff */
[----:B------:R-:W3:Y:S01]  /*7a90*/  LDCU.64 UR6, c[0x4][0x78] ;  /* 0x01000f00ff0677ac */ /* 0x000ee20008000a00 */
[----:B------:R-:W1:Y:S01]  /*7aa0*/  LDC.64 R2, c[0x4][R3] ;  /* 0x0100000003027b82 */ /* 0x000e620000000a00 */
[----:B------:R-:W5:Y:S01]  /*7ab0*/  LDCU.64 UR4, c[0x4][0x10] ;  /* 0x01000200ff0477ac */ /* 0x000f620008000a00 */
[----:B--2---:R-:W-:Y:S01]  /*7ac0*/  MOV R5, UR9 ;  /* 0x0000000900057c02 */ /* 0x004fe20008000f00 */
[----:B------:R-:W-:Y:S01]  /*7ad0*/  IMAD.U32 R4, RZ, RZ, UR8 ;  /* 0x00000008ff047e24 */ /* 0x000fe2000f8e00ff */
[----:B---3--:R-:W-:Y:S01]  /*7ae0*/  MOV R7, UR7 ;  /* 0x0000000700077c02 */ /* 0x008fe20008000f00 */
[----:B------:R-:W-:Y:S01]  /*7af0*/  IMAD.U32 R6, RZ, RZ, UR6 ;  /* 0x00000006ff067e24 */ /* 0x000fe2000f8e00ff */
[----:B-----5:R-:W-:Y:S01]  /*7b00*/  MOV R11, UR5 ;  /* 0x00000005000b7c02 */ /* 0x020fe20008000f00 */
[----:B------:R-:W-:Y:S02]  /*7b10*/  IMAD.U32 R10, RZ, RZ, UR4 ;  /* 0x00000004ff0a7e24 */ /* 0x000fe4000f8e00ff */
[----:B------:R-:W-:Y:S07]  /*7b20*/  LEPC R20, `(.L_x_130) ;  /* 0x000000001014794e */ /* 0x000fee0000000000 */
[----:B-1--4-:R-:W-:Y:S05]  /*7b30*/  CALL.ABS.NOINC R2 ;  /* 0x0000000002007343 */ /* 0x012fea0003c00000 */
.L_x_130:
[----:B------:R-:W-:Y:S01]  /*7b40*/  ISETP.NE.AND P0, PT, R67, RZ, PT ;  /* 0x000000ff4300720c */ /* 0x000fe20003f05270 */
[----:B------:R-:W-:Y:S05]  /*7b50*/  WARPSYNC.ALL ;  /* 0x0000000000007948 */ /* 0x000fea0003800000 */
[----:B------:R-:W-:Y:S01]  /*7b60*/  R2UR UR4, R25 ;  /* 0x00000000190472ca */ /* 0x000fe200000e0000 */
[----:B------:R-:W-:Y:S01]  /*7b70*/  BSSY.RECONVERGENT B0, `(.L_x_131) ;  /* 0x000005b000007945 */ /* 0x000fe20003800200 */
[C---:B----4-:R-:W-:Y:S02]  /*7b80*/  SHF.L.U32 R20, R32.reuse, 0x10, RZ ;  /* 0x0000001020147819 */ /* 0x050fe400000006ff */
[----:B------:R-:W-:Y:S02]  /*7b90*/  LOP3.LUT R26, R32, 0xffff0000, RZ, 0xc0, !PT ;  /* 0xffff0000201a7812 */ /* 0x000fe400078ec0ff */
[C---:B------:R-:W-:Y:S02]  /*7ba0*/  SHF.L.U32 R21, R33.reuse, 0x10, RZ ;  /* 0x0000001021157819 */ /* 0x040fe400000006ff */
[----:B------:R-:W-:Y:S02]  /*7bb0*/  LOP3.LUT R29, R33, 0xffff0000, RZ, 0xc0, !PT ;  /* 0xffff0000211d7812 */ /* 0x000fe400078ec0ff */
[C---:B-1----:R-:W-:Y:S02]  /*7bc0*/  SHF.L.U32 R31, R34.reuse, 0x10, RZ ;  /* 0x00000010221f7819 */ /* 0x042fe400000006ff */
[----:B------:R-:W-:Y:S01]  /*7bd0*/  LOP3.LUT R28, R34, 0xffff0000, RZ, 0xc0, !PT ;  /* 0xffff0000221c7812 */ /* 0x000fe200078ec0ff */
[----:B------:R-:W1:Y:S01]  /*7be0*/  LDTM.x16 R4, tmem[UR4+0x10] ;  /* 0x00001004000479ee */ /* 0x000e620008240000 */
[C---:B------:R-:W-:Y:S01]  /*7bf0*/  SHF.L.U32 R30, R35.reuse, 0x10, RZ ;  /* 0x00000010231e7819 */ /* 0x040fe200000006ff */
[----:B------:R-:W-:Y:S01]  /*7c00*/  NOP ;  /* 0x0000000000007918 */ /* 0x000fe20000000000 */
[----:B------:R-:W-:Y:S02]  /*7c10*/  LOP3.LUT R32, R35, 0xffff0000, RZ, 0xc0, !PT ;  /* 0xffff000023207812 */ /* 0x000fe400078ec0ff */
[C---:B------:R-:W-:Y:S02]  /*7c20*/  SHF.L.U32 R33, R40.reuse, 0x10, RZ ;  /* 0x0000001028217819 */ /* 0x040fe400000006ff */
[----:B------:R-:W-:Y:S02]  /*7c30*/  LOP3.LUT R34, R40, 0xffff0000, RZ, 0xc0, !PT ;  /* 0xffff000028227812 */ /* 0x000fe400078ec0ff */
[----:B------:R-:W-:Y:S02]  /*7c40*/  MOV R73, UR45 ;  /* 0x0000002d00497c02 */ /* 0x000fe40008000f00 */
[C---:B------:R-:W-:Y:S02]  /*7c50*/  SHF.L.U32 R35, R41.reuse, 0x10, RZ ;  /* 0x0000001029237819 */ /* 0x040fe400000006ff */
[----:B------:R-:W-:Y:S02]  /*7c60*/  LOP3.LUT R36, R41, 0xffff0000, RZ, 0xc0, !PT ;  /* 0xffff000029247812 */ /* 0x000fe400078ec0ff */
[----:B------:R-:W-:Y:S02]  /*7c70*/  SHF.L.U32 R37, R42, 0x10, RZ ;  /* 0x000000102a257819 */ /* 0x000fe400000006ff */
[----:B------:R-:W-:Y:S02]  /*7c80*/  LEA R74, R73, R52, 0xb ;  /* 0x00000034494a7211 */ /* 0x000fe400078e58ff */
[----:B------:R-:W-:Y:S02]  /*7c90*/  IADD3 R62, PT, PT, R62, 0x100, RZ ;  /* 0x000001003e3e7810 */ /* 0x000fe40007ffe0ff */
[----:B------:R-:W-:Y:S02]  /*7ca0*/  LEA R77, R74, UR44, 0x1 ;  /* 0x0000002c4a4d7c11 */ /* 0x000fe4000f8e08ff */
[----:B------:R-:W-:Y:S01]  /*7cb0*/  LOP3.LUT R62, R62, 0xfefffff8, RZ, 0xc0, !PT ;  /* 0xfefffff83e3e7812 */ /* 0x000fe200078ec0ff */
[----:B-1----:R-:W-:Y:S01]  /*7cc0*/  FMUL R4, R24, R4 ;  /* 0x0000000418047220 */ /* 0x002fe20000400000 */
[----:B------:R-:W-:Y:S01]  /*7cd0*/  IADD3 R76, PT, PT, R76, R77, RZ ;  /* 0x0000004d4c4c7210 */ /* 0x000fe20007ffe0ff */
[C---:B------:R-:W-:Y:S01]  /*7ce0*/  FMUL R5, R24.reuse, R5 ;  /* 0x0000000518057220 */ /* 0x040fe20000400000 */
[----:B------:R1:W-:Y:S01]  /*7cf0*/  SYNCS.ARRIVE.TRANS64.RED.A1T0 RZ, [R62+URZ], RZ ;  /* 0x000000ff3eff79a7 */ /* 0x0003e200081004ff */
[C---:B------:R-:W-:Y:S01]  /*7d00*/  FFMA R4, R27.reuse, R20, R4 ;  /* 0x000000141b047223 */ /* 0x040fe20000000004 */
[C---:B------:R-:W-:Y:S01]  /*7d10*/  FMUL R6, R24.reuse, R6 ;  /* 0x0000000618067220 */ /* 0x040fe20000400000 */
[C---:B------:R-:W-:Y:S01]  /*7d20*/  FFMA R5, R27.reuse, R26, R5 ;  /* 0x0000001a1b057223 */ /* 0x040fe20000000005 */
[C---:B------:R-:W-:Y:S01]  /*7d30*/  FMUL R0, R24.reuse, R7 ;  /* 0x0000000718007220 */ /* 0x040fe20000400000 */
[C---:B------:R-:W-:Y:S01]  /*7d40*/  FMUL R2, R24.reuse, R8 ;  /* 0x0000000818027220 */ /* 0x040fe20000400000 */
[C---:B------:R-:W-:Y:S01]  /*7d50*/  FMUL R3, R24.reuse, R9 ;  /* 0x0000000918037220 */ /* 0x040fe20000400000 */
[C---:B------:R-:W-:Y:S01]  /*7d60*/  FFMA R6, R27.reuse, R21, R6 ;  /* 0x000000151b067223 */ /* 0x040fe20000000006 */
        /* <DEDUP_REMOVED lines=10> */
[----:B------:R-:W-:Y:S01]  /*7e10*/  FMUL R15, R24, R15 ;  /* 0x0000000f180f7220 */ /* 0x000fe20000400000 */
[C---:B------:R-:W-:Y:S01]  /*7e20*/  FFMA R8, R27.reuse, R33, R8 ;  /* 0x000000211b087223 */ /* 0x040fe20000000008 */
[----:B------:R-:W-:Y:S01]  /*7e30*/  LOP3.LUT R38, R42, 0xffff0000, RZ, 0xc0, !PT ;  /* 0xffff00002a267812 */ /* 0x000fe200078ec0ff */
[C---:B------:R-:W-:Y:S01]  /*7e40*/  FMUL R12, R24.reuse, R16 ;  /* 0x00000010180c7220 */ /* 0x040fe20000400000 */
[----:B------:R-:W-:Y:S01]  /*7e50*/  FFMA R9, R27, R34, R9 ;  /* 0x000000221b097223 */ /* 0x000fe20000000009 */
[----:B------:R-:W-:Y:S01]  /*7e60*/  SHF.L.U32 R39, R43, 0x10, RZ ;  /* 0x000000102b277819 */ /* 0x000fe200000006ff */
[C---:B------:R-:W-:Y:S01]  /*7e70*/  FMUL R13, R24.reuse, R17 ;  /* 0x00000011180d7220 */ /* 0x040fe20000400000 */
[----:B------:R-:W-:Y:S01]  /*7e80*/  FFMA R10, R27, R35, R10 ;  /* 0x000000231b0a7223 */ /* 0x000fe2000000000a */
[----:B------:R-:W-:Y:S01]  /*7e90*/  LOP3.LUT R40, R43, 0xffff0000, RZ, 0xc0, !PT ;  /* 0xffff00002b287812 */ /* 0x000fe200078ec0ff */
[C---:B------:R-:W-:Y:S01]  /*7ea0*/  FMUL R14, R24.reuse, R18 ;  /* 0x00000012180e7220 */ /* 0x040fe20000400000 */
[----:B------:R-:W-:Y:S01]  /*7eb0*/  FFMA R15, R27, R36, R15 ;  /* 0x000000241b0f7223 */ /* 0x000fe2000000000f */
[----:B------:R-:W-:Y:S01]  /*7ec0*/  FMUL R19, R24, R19 ;  /* 0x0000001318137220 */ /* 0x000fe20000400000 */
[----:B------:R-:W-:Y:S01]  /*7ed0*/  F2FP.BF16.F32.PACK_AB R56, R5, R4 ;  /* 0x000000040538723e */ /* 0x000fe200000010ff */
[C---:B------:R-:W-:Y:S01]  /*7ee0*/  FFMA R12, R27.reuse, R37, R12 ;  /* 0x000000251b0c7223 */ /* 0x040fe2000000000c */
[----:B------:R-:W-:Y:S01]  /*7ef0*/  F2FP.BF16.F32.PACK_AB R57, R0, R6 ;  /* 0x000000060039723e */ /* 0x000fe200000010ff */
[----:B------:R-:W-:Y:S01]  /*7f00*/  FFMA R13, R27, R38, R13 ;  /* 0x000000261b0d7223 */ /* 0x000fe2000000000d */
[----:B------:R-:W-:Y:S01]  /*7f10*/  F2FP.BF16.F32.PACK_AB R58, R3, R2 ;  /* 0x00000002033a723e */ /* 0x000fe200000010ff */
[----:B------:R-:W-:Y:S01]  /*7f20*/  FFMA R14, R27, R39, R14 ;  /* 0x000000271b0e7223 */ /* 0x000fe2000000000e */
[----:B------:R-:W-:Y:S01]  /*7f30*/  F2FP.BF16.F32.PACK_AB R59, R11, R7 ;  /* 0x000000070b3b723e */ /* 0x000fe200000010ff */
[----:B------:R-:W-:Y:S01]  /*7f40*/  FFMA R19, R27, R40, R19 ;  /* 0x000000281b137223 */ /* 0x000fe20000000013 */
[----:B------:R-:W-:Y:S02]  /*7f50*/  F2FP.BF16.F32.PACK_AB R72, R9, R8 ;  /* 0x000000080948723e */ /* 0x000fe400000010ff */
[----:B------:R-:W-:Y:S01]  /*7f60*/  F2FP.BF16.F32.PACK_AB R73, R15, R10 ;  /* 0x0000000a0f49723e */ /* 0x000fe200000010ff */
[----:B------:R1:W-:Y:S01]  /*7f70*/  STS.128 [R77+0x200], R56 ;  /* 0x000200384d007388 */ /* 0x0003e20000000c00 */
        /* <DEDUP_REMOVED lines=12> */
[----:B------:R-:W-:Y:S02]  /*8040*/  ULEA UR5, UR45, UR44, 0xc ;  /* 0x0000002c2d057291 */ /* 0x000fe4000f8e60ff */
[----:B------:R-:W-:Y:S02]  /*8050*/  UIADD3 UR13, UPT, UPT, UR49, 0x10, URZ ;  /* 0x00000010310d7890 */ /* 0x000fe4000fffe0ff */
[----:B------:R-:W-:Y:S02]  /*8060*/  UIADD3 UR12, UPT, UPT, UR5, 0x200, URZ ;  /* 0x00000200050c7890 */ /* 0x000fe4000fffe0ff */
[----:B------:R-:W-:Y:S01]  /*8070*/  UIADD3 UR8, UPT, UPT, UR5, 0xa00, URZ ;  /* 0x00000a0005087890 */ /* 0x000fe2000fffe0ff */
[----:B------:R-:W-:Y:S01]  /*8080*/  UMOV UR14, UR50 ;  /* 0x00000032000e7c82 */ /* 0x000fe20008000000 */
[----:B------:R-:W-:Y:S01]  /*8090*/  UMOV UR15, UR36 ;  /* 0x00000024000f7c82 */ /* 0x000fe20008000000 */
[----:B------:R-:W-:Y:S01]  /*80a0*/  UIADD3 UR9, UPT, UPT, UR49, 0x30, URZ ;  /* 0x0000003031097890 */ /* 0x000fe2000fffe0ff */
[----:B------:R-:W-:Y:S01]  /*80b0*/  UMOV UR10, UR50 ;  /* 0x00000032000a7c82 */ /* 0x000fe20008000000 */
[----:B------:R-:W-:Y:S01]  /*80c0*/  UMOV UR11, UR36 ;  /* 0x00000024000b7c82 */ /* 0x000fe20008000000 */
[----:B--2---:R-:W-:Y:S04]  /*80d0*/  UIADD3 UR4, UP0, UPT, UR6, 0x680, URZ ;  /* 0x0000068006047890 */ /* 0x004fe8000ff1e0ff */
[----:B------:R-:W-:Y:S09]  /*80e0*/  UIADD3.X UR5, UPT, UPT, URZ, UR7, URZ, UP0, !UPT ;  /* 0x00000007ff057290 */ /* 0x000ff200087fe4ff */
[----:B------:R2:W-:Y:S01]  /*80f0*/  UTMASTG.3D [UR12], [UR4] ;  /* 0x0000000c040073b5 */ /* 0x0005e20008010000 */
[----:B------:R2:W-:Y:S02]  /*8100*/  UTMASTG.3D [UR8], [UR4] ;  /* 0x00000008040073b5 */ /* 0x0005e40008010000 */
[----:B--2---:R0:W-:Y:S02]  /*8110*/  UTMACMDFLUSH ;  /* 0x00000000000079b7 */ /* 0x0041e40000000000 */
.L_x_132:
[----:B------:R-:W-:Y:S05]  /*8120*/  BSYNC.RECONVERGENT B0 ;  /* 0x0000000000007941 */ /* 0x000fea0003800200 */
.L_x_131:
[----:B------:R-:W-:Y:S01]  /*8130*/  UIADD3 UR4, UPT, UPT, UR45, 0x1, URZ ;  /* 0x000000012d047890 */ /* 0x000fe2000fffe0ff */
[----:B------:R-:W-:Y:S03]  /*8140*/  BSSY.RECONVERGENT B0, `(.L_x_133) ;  /* 0x0000008000007945 */ /* 0x000fe60003800200 */
[----:B------:R-:W-:Y:S04]  /*8150*/  UISETP.NE.AND UP0, UPT, UR4, 0x3, UPT ;  /* 0x000000030400788c */ /* 0x000fe8000bf05270 */
[----:B------:R-:W-:Y:S02]  /*8160*/  UISETP.EQ.XOR UP1, UPT, UR46, 0x3, !UP0 ;  /* 0x000000032e00788c */ /* 0x000fe4000c722a70 */
[----:B------:R-:W-:Y:S02]  /*8170*/  USEL UR47, UR4, URZ, UP0 ;  /* 0x000000ff042f7287 */ /* 0x000fe40008000000 */
[----:B------:R-:W-:Y:S04]  /*8180*/  USEL UR5, URZ, 0x1, !UP1 ;  /* 0x00000001ff057887 */ /* 0x000fe8000c800000 */
[----:B------:R-:W-:Y:S01]  /*8190*/  ULOP3.LUT UR54, UR54, UR5, URZ, 0x3c, !UPT ;  /* 0x0000000536367292 */ /* 0x000fe2000f8e3cff */
[----:B------:R-:W-:Y:S11]  /*81a0*/  @P0 BRA `(.L_x_134) ;  /* 0x0000000000040947 */ /* 0x000ff60003800000 */
[----:B------:R-:W-:Y:S04]  /*81b0*/  DEPBAR.LE SB0, 0x1 ;  /* 0x000080400000791a */ /* 0x000fe80000000000 */
.L_x_134:
[----:B------:R-:W-:Y:S05]  /*81c0*/  BSYNC.RECONVERGENT B0 ;  /* 0x0000000000007941 */ /* 0x000fea0003800200 */
.L_x_133:
[----:B------:R-:W-:Y:S01]  /*81d0*/  BAR.SYNC.DEFER_BLOCKING 0x1, 0x80 ;  /* 0x0042000000007b1d */ /* 0x000fe20000010000 */
[----:B------:R-:W-:Y:S01]  /*81e0*/  UISETP.NE.AND UP0, UPT, UR53, -0x2, UPT ;  /* 0xfffffffe3500788c */ /* 0x000fe2000bf05270 */
[----:B------:R-:W-:Y:S08]  /*81f0*/  IADD3 R0, PT, PT, R22, 0x1, RZ ;  /* 0x0000000116007810 */ /* 0x000ff00007ffe0ff */
[----:B------:R-:W-:Y:S05]  /*8200*/  BRA.U !UP0, `(.L_x_135) ;  /* 0x0000000108287547 */ /* 0x000fea000b800000 */
[----:B------:R-:W-:Y:S01]  /*8210*/  ISETP.NE.AND P0, PT, R71, RZ, PT ;  /* 0x000000ff4700720c */ /* 0x000fe20003f05270 */
[----:B------:R-:W-:Y:S01]  /*8220*/  IMAD.U32 R3, RZ, RZ, UR52 ;  /* 0x00000034ff037e24 */ /* 0x000fe2000f8e00ff */
[----:B------:R-:W-:Y:S01]  /*8230*/  UIADD3 UR4, UPT, UPT, UR52, 0x1, URZ ;  /* 0x0000000134047890 */ /* 0x000fe2000fffe0ff */
[----:B------:R-:W-:Y:S03]  /*8240*/  IMAD.U32 R2, RZ, RZ, UR55 ;  /* 0x00000037ff027e24 */ /* 0x000fe6000f8e00ff */
[----:B------:R-:W-:Y:S04]  /*8250*/  UISETP.NE.AND UP0, UPT, UR4, 0x3, UPT ;  /* 0x000000030400788c */ /* 0x000fe8000bf05270 */
[----:B------:R-:W-:Y:S03]  /*8260*/  USEL UR52, UR4, URZ, UP0 ;  /* 0x000000ff04347287 */ /* 0x000fe60008000000 */
[----:B------:R-:W-:Y:S05]  /*8270*/  @P0 LEA R3, R3, UR44, 0x3 ;  /* 0x0000002c03030c11 */ /* 0x000fea000f8e18ff */
[----:B------:R-:W-:Y:S05]  /*8280*/  @P0 VIADD R3, R3, 0x98 ;  /* 0x0000009803030836 */ /* 0x000fea0000000000 */
[----:B------:R-:W-:Y:S04]  /*8290*/  @P0 PRMT R2, R2, 0x654, R3 ;  /* 0x0000065402020816 */ /* 0x000fe80000000003 */
[----:B------:R2:W-:Y:S03]  /*82a0*/  @P0 SYNCS.ARRIVE.TRANS64.RED.A1T0 RZ, [R2+URZ], RZ ;  /* 0x000000ff02ff09a7 */ /* 0x0005e600081004ff */
.L_x_135:
[----:B------:R-:W-:Y:S01]  /*82b0*/  R2UR UR6, R70 ;  /* 0x00000000460672ca */ /* 0x000fe200000e0000 */
[----:B------:R-:W-:Y:S01]  /*82c0*/  UIADD3 UR53, UPT, UPT, UR53, 0x2, URZ ;  /* 0x0000000235357890 */ /* 0x000fe2000fffe0ff */
[----:B------:R-:W-:Y:S02]  /*82d0*/  R2UR UR5, R60 ;  /* 0x000000003c0572ca */ /* 0x000fe400000e0000 */
[----:B------:R-:W-:Y:S02]  /*82e0*/  R2UR UR4, R61 ;  /* 0x000000003d0472ca */ /* 0x000fe400000e0000 */
[----:B------:R-:W-:Y:S02]  /*82f0*/  R2UR UR36, R68 ;  /* 0x00000000442472ca */ /* 0x000fe400000e0000 */
[----:B------:R-:W-:Y:S02]  /*8300*/  ISETP.NE.AND P0, PT, R64, 0x2, PT ;  /* 0x000000024000780c */ /* 0x000fe40003f05270 */
[----:B------:R-:W-:Y:S02]  /*8310*/  ISETP.NE.AND P1, PT, R0, 0x4, PT ;  /* 0x000000040000780c */ /* 0x000fe40003f25270 */
[----:B--2---:R-:W-:Y:S01]  /*8320*/  SEL R2, RZ, 0x1, P0 ;  /* 0x00000001ff027807 */ /* 0x004fe20000000000 */
[----:B------:R-:W-:Y:S01]  /*8330*/  UISETP.NE.AND UP0, UPT, UR6, URZ, UPT ;  /* 0x000000ff0600728c */ /* 0x000fe2000bf05270 */
[----:B------:R-:W-:Y:S01]  /*8340*/  SEL R3, RZ, 0x1, P1 ;  /* 0x00000001ff037807 */ /* 0x000fe20000800000 */
[----:B------:R-:W-:Y:S01]  /*8350*/  UIADD3 UR26, UPT, UPT, UR37, UR5, URZ ;  /* 0x00000005251a7290 */ /* 0x000fe2000fffe0ff */
[----:B------:R-:W-:Y:S01]  /*8360*/  LOP3.LUT R65, R65, R2, RZ, 0x3c, !PT ;  /* 0x0000000241417212 */ /* 0x000fe200078e3cff */
[----:B------:R-:W-:Y:S01]  /*8370*/  UIADD3 UR20, UPT, UPT, UR38, UR4, URZ ;  /* 0x0000000426147290 */ /* 0x000fe2000fffe0ff */
[----:B------:R-:W-:Y:S02]  /*8380*/  LOP3.LUT R66, R66, R3, RZ, 0x3c, !PT ;  /* 0x0000000342427212 */ /* 0x000fe400078e3cff */
[----:B------:R-:W-:Y:S02]  /*8390*/  SEL R64, R64, RZ, P0 ;  /* 0x000000ff40407207 */ /* 0x000fe40000000000 */
[----:B------:R-:W-:Y:S01]  /*83a0*/  SEL R22, R0, RZ, P1 ;  /* 0x000000ff00167207 */ /* 0x000fe20000800000 */
[----:B------:R-:W-:Y:S06]  /*83b0*/  BRA.U UP0, `(.L_x_136) ;  /* 0xffffffdd00607547 */ /* 0x000fec000b83ffff */
[----:B------:R-:W2:Y:S01]  /*83c0*/  LDCU.64 UR4, c[0x0][0x888] ;  /* 0x00011100ff0477ac */ /* 0x000ea20008000a00 */
[----:B------:R-:W3:Y:S01]  /*83d0*/  LDCU.64 UR6, c[0x0][0x890] ;  /* 0x00011200ff0677ac */ /* 0x000ee20008000a00 */
[----:B--2---:R-:W-:Y:S02]  /*83e0*/  ISETP.NE.U32.AND P2, PT, RZ, UR4, PT ;  /* 0x00000004ff007c0c */ /* 0x004fe4000bf45070 */
[----:B---3--:R-:W-:Y:S02]  /*83f0*/  ISETP.NE.U32.AND P1, PT, RZ, UR6, PT ;  /* 0x00000006ff007c0c */ /* 0x008fe4000bf25070 */
[----:B------:R-:W-:Y:S02]  /*8400*/  ISETP.NE.AND.EX P2, PT, RZ, UR5, PT, P2 ;  /* 0x00000005ff007c0c */ /* 0x000fe4000bf45320 */
[----:B------:R-:W-:-:S13]  /*8410*/  ISETP.NE.AND.EX P0, PT, RZ, UR7, PT, P1 ;  /* 0x00000007ff007c0c */ /* 0x000fda000bf05310 */
[----:B------:R-:W-:Y:S05]  /*8420*/  @P2 BRA P0, `(.L_x_137) ;  /* 0x00000000003c2947 */ /* 0x000fea0000000000 */
[----:B------:R-:W-:-:S13]  /*8430*/  ISETP.NE.AND.EX P1, PT, RZ, UR7, PT, P1 ;  /* 0x00000007ff007c0c */ /* 0x000fda000bf25310 */
[----:B------:R-:W-:Y:S05]  /*8440*/  @P1 BRA `(.L_x_138) ;  /* 0x00000000000c1947 */ /* 0x000fea0003800000 */
[----:B------:R-:W-:-:S13]  /*8450*/  FSETP.NEU.AND P0, PT, R27, RZ, PT ;  /* 0x000000ff1b00720b */ /* 0x000fda0003f0d000 */
[----:B------:R-:W-:Y:S05]  /*8460*/  @!P0 EXIT ;  /* 0x000000000000894d */ /* 0x000fea0003800000 */
[----:B------:R-:W-:Y:S05]  /*8470*/  BRA `(.L_x_137) ;  /* 0x0000000000287947 */ /* 0x000fea0003800000 */
.L_x_138:
[----:B------:R-:W-:Y:S01]  /*8480*/  ISETP.NE.AND P0, PT, R63, RZ, PT ;  /* 0x000000ff3f00720c */ /* 0x000fe20003f05270 */
[----:B------:R-:W-:-:S12]  /*8490*/  BSSY.RECONVERGENT B0, `(.L_x_137) ;  /* 0x0000008000007945 */ /* 0x000fd80003800200 */
[----:B------:R-:W-:Y:S05]  /*84a0*/  @P0 BRA `(.L_x_139) ;  /* 0x0000000000100947 */ /* 0x000fea0003800000 */
[----:B------:R-:W-:-:S04]  /*84b0*/  ISETP.NE.U32.AND P0, PT, RZ, UR4, PT ;  /* 0x00000004ff007c0c */ /* 0x000fc8000bf05070 */
[----:B------:R-:W-:-:S13]  /*84c0*/  ISETP.NE.AND.EX P0, PT, RZ, UR5, PT, P0 ;  /* 0x00000005ff007c0c */ /* 0x000fda000bf05300 */
[----:B------:R-:W-:Y:S05]  /*84d0*/  @!P0 EXIT ;  /* 0x000000000000894d */ /* 0x000fea0003800000 */
[----:B------:R-:W-:Y:S05]  /*84e0*/  BRA `(.L_x_140) ;  /* 0x0000000000087947 */ /* 0x000fea0003800000 */
.L_x_139:
[----:B------:R-:W-:-:S13]  /*84f0*/  FSETP.NEU.AND P0, PT, R27, RZ, PT ;  /* 0x000000ff1b00720b */ /* 0x000fda0003f0d000 */
[----:B------:R-:W-:Y:S05]  /*8500*/  @!P0 EXIT ;  /* 0x000000000000894d */ /* 0x000fea0003800000 */
.L_x_140:
[----:B------:R-:W-:Y:S05]  /*8510*/  BSYNC.RECONVERGENT B0 ;  /* 0x0000000000007941 */ /* 0x000fea0003800200 */
.L_x_137:
[----:B------:R-:W-:Y:S01]  /*8520*/  ULEA UR6, UR52, UR44, 0x3 ;  /* 0x0000002c34067291 */ /* 0x000fe2000f8e18ff */
[----:B------:R-:W-:-:S04]  /*8530*/  DEPBAR.LE SB0, 0x0 ;  /* 0x000080000000791a */ /* 0x000fc80000000000 */
[----:B------:R-:W-:-:S04]  /*8540*/  UIADD3 UR6, UPT, UPT, UR6, 0x98, URZ ;  /* 0x0000009806067890 */ /* 0x000fc8000fffe0ff */
[----:B------:R-:W-:-:S09]  /*8550*/  UPRMT UR6, UR55, 0x654, UR6 ;  /* 0x0000065437067896 */ /* 0x000fd20008000006 */
[----:B------:R-:W-:Y:S01]  /*8560*/  SYNCS.ARRIVE.TRANS64.RED.A1T0 RZ, [UR6], RZ ;  /* 0x000000ffffff79a7 */ /* 0x000fe20008100406 */
[----:B------:R-:W-:Y:S05]  /*8570*/  EXIT ;  /* 0x000000000000794d */ /* 0x000fea0003800000 */
.L_x_24:
[----:B--2---:R2:W3:Y:S02]  /*8580*/  SYNCS.PHASECHK.TRANS64.TRYWAIT P0, [R3+URZ+0x130], R2 ;  /* 0x00013002030075a7 */ /* 0x0044e400080011ff */
[----:B---3--:R-:W-:Y:S05]  /*8590*/  @!P0 NANOSLEEP.SYNCS 0x989680 ;  /* 0x009896800000895d */ /* 0x008fea0003900000 */
[----:B------:R-:W3:Y:S02]  /*85a0*/  @!P0 SYNCS.PHASECHK.TRANS64 P0, [R3+URZ+0x130], R2 ;  /* 0x00013002030085a7 */ /* 0x000ee400080010ff */
[----:B---3--:R-:W-:Y:S05]  /*85b0*/  @!P0 BRA `(.L_x_24) ;  /* 0xfffffffc00f08947 */ /* 0x008fea000383ffff */
[----:B------:R-:W-:Y:S05]  /*85c0*/  BRA `(.L_x_141) ;  /* 0xffffff9400e87947 */ /* 0x000fea000383ffff */
.L_x_27:
[----:B-1----:R-:W-:-:S07]  /*85d0*/  MOV R0, UR5 ;  /* 0x0000000500007c02 */ /* 0x002fce0008000f00 */
.L_x_142:
[----:B-1----:R1:W2:Y:S02]  /*85e0*/  SYNCS.PHASECHK.TRANS64.TRYWAIT P0, [R0+URZ+0x40], R3 ;  /* 0x00004003000075a7 */ /* 0x0022a400080011ff */
[----:B--2---:R-:W-:Y:S05]  /*85f0*/  @!P0 NANOSLEEP.SYNCS 0x989680 ;  /* 0x009896800000895d */ /* 0x004fea0003900000 */
[----:B------:R-:W2:Y:S02]  /*8600*/  @!P0 SYNCS.PHASECHK.TRANS64 P0, [R0+URZ+0x40], R3 ;  /* 0x00004003000085a7 */ /* 0x000ea400080010ff */
[----:B--2---:R-:W-:Y:S05]  /*8610*/  @!P0 BRA `(.L_x_142) ;  /* 0xfffffffc00f08947 */ /* 0x004fea000383ffff */
[----:B------:R-:W-:Y:S05]  /*8620*/  BRA `(.L_x_26) ;  /* 0xffffff9800407947 */ /* 0x000fea000383ffff */
.L_x_36:
[----:B-1----:R-:W-:-:S07]  /*8630*/  MOV R0, UR6 ;  /* 0x0000000600007c02 */ /* 0x002fce0008000f00 */
.L_x_143:
[----:B-1----:R1:W2:Y:S02]  /*8640*/  SYNCS.PHASECHK.TRANS64.TRYWAIT P0, [R0+URZ+0x40], R3 ;  /* 0x00004003000075a7 */ /* 0x0022a400080011ff */
[----:B--2---:R-:W-:Y:S05]  /*8650*/  @!P0 NANOSLEEP.SYNCS 0x989680 ;  /* 0x009896800000895d */ /* 0x004fea0003900000 */
[----:B------:R-:W2:Y:S02]  /*8660*/  @!P0 SYNCS.PHASECHK.TRANS64 P0, [R0+URZ+0x40], R3 ;  /* 0x00004003000085a7 */ /* 0x000ea400080010ff */
[----:B--2---:R-:W-:Y:S05]  /*8670*/  @!P0 BRA `(.L_x_143) ;  /* 0xfffffffc00f08947 */ /* 0x004fea000383ffff */
[----:B------:R-:W-:Y:S05]  /*8680*/  BRA `(.L_x_35) ;  /* 0xffffff9c00547947 */ /* 0x000fea000383ffff */
.L_x_43:
[----:B-1----:R1:W4:Y:S02]  /*8690*/  SYNCS.PHASECHK.TRANS64.TRYWAIT P0, [R3+URZ+0xc0], R0 ;  /* 0x0000c000030075a7 */ /* 0x00232400080011ff */
[----:B----4-:R-:W-:Y:S05]  /*86a0*/  @!P0 NANOSLEEP.SYNCS 0x989680 ;  /* 0x009896800000895d */ /* 0x010fea0003900000 */
[----:B------:R-:W4:Y:S02]  /*86b0*/  @!P0 SYNCS.PHASECHK.TRANS64 P0, [R3+URZ+0xc0], R0 ;  /* 0x0000c000030085a7 */ /* 0x000f2400080010ff */
[----:B----4-:R-:W-:Y:S05]  /*86c0*/  @!P0 BRA `(.L_x_43) ;  /* 0xfffffffc00f08947 */ /* 0x010fea000383ffff */
[----:B------:R-:W-:Y:S05]  /*86d0*/  BRA `(.L_x_144) ;  /* 0xffffffa000487947 */ /* 0x000fea000383ffff */
.L_x_47:
[----:B-1----:R-:W-:-:S07]  /*86e0*/  MOV R0, UR4 ;  /* 0x0000000400007c02 */ /* 0x002fce0008000f00 */
.L_x_145:
[----:B-1----:R1:W2:Y:S02]  /*86f0*/  SYNCS.PHASECHK.TRANS64.TRYWAIT P0, [R0+URZ], R3 ;  /* 0x00000003000075a7 */ /* 0x0022a400080011ff */
[----:B--2---:R-:W-:Y:S05]  /*8700*/  @!P0 NANOSLEEP.SYNCS 0x989680 ;  /* 0x009896800000895d */ /* 0x004fea0003900000 */
[----:B------:R-:W2:Y:S02]  /*8710*/  @!P0 SYNCS.PHASECHK.TRANS64 P0, [R0+URZ], R3 ;  /* 0x00000003000085a7 */ /* 0x000ea400080010ff */
[----:B--2---:R-:W-:Y:S05]  /*8720*/  @!P0 BRA `(.L_x_145) ;  /* 0xfffffffc00f08947 */ /* 0x004fea000383ffff */
[----:B------:R-:W-:Y:S05]  /*8730*/  BRA `(.L_x_146) ;  /* 0xffffffa400f47947 */ /* 0x000fea000383ffff */
.L_x_48:
[----:B------:R-:W-:-:S07]  /*8740*/  MOV R0, UR5 ;  /* 0x0000000500007c02 */ /* 0x000fce0008000f00 */
.L_x_147:
[----:B-1----:R1:W2:Y:S02]  /*8750*/  SYNCS.PHASECHK.TRANS64.TRYWAIT P0, [R0+URZ], R3 ;  /* 0x00000003000075a7 */ /* 0x0022a400080011ff */
[----:B--2---:R-:W-:Y:S05]  /*8760*/  @!P0 NANOSLEEP.SYNCS 0x989680 ;  /* 0x009896800000895d */ /* 0x004fea0003900000 */
[----:B------:R-:W2:Y:S02]  /*8770*/  @!P0 SYNCS.PHASECHK.TRANS64 P0, [R0+URZ], R3 ;  /* 0x00000003000085a7 */ /* 0x000ea400080010ff */
[----:B--2---:R-:W-:Y:S05]  /*8780*/  @!P0 BRA `(.L_x_147) ;  /* 0xfffffffc00f08947 */ /* 0x004fea000383ffff */
[----:B------:R-:W-:Y:S05]  /*8790*/  BRA `(.L_x_148) ;  /* 0xffffffa800007947 */ /* 0x000fea000383ffff */
.L_x_49:
[----:B------:R-:W-:-:S07]  /*87a0*/  MOV R0, UR5 ;  /* 0x0000000500007c02 */ /* 0x000fce0008000f00 */
.L_x_149:
[----:B-1----:R1:W2:Y:S02]  /*87b0*/  SYNCS.PHASECHK.TRANS64.TRYWAIT P0, [R0+URZ], R3 ;  /* 0x00000003000075a7 */ /* 0x0022a400080011ff */
[----:B--2---:R-:W-:Y:S05]  /*87c0*/  @!P0 NANOSLEEP.SYNCS 0x989680 ;  /* 0x009896800000895d */ /* 0x004fea0003900000 */
[----:B------:R-:W2:Y:S02]  /*87d0*/  @!P0 SYNCS.PHASECHK.TRANS64 P0, [R0+URZ], R3 ;  /* 0x00000003000085a7 */ /* 0x000ea400080010ff */
[----:B--2---:R-:W-:Y:S05]  /*87e0*/  @!P0 BRA `(.L_x_149) ;  /* 0xfffffffc00f08947 */ /* 0x004fea000383ffff */
[----:B------:R-:W-:Y:S05]  /*87f0*/  BRA `(.L_x_150) ;  /* 0xffffffa8000c7947 */ /* 0x000fea000383ffff */
.L_x_50:
[----:B------:R-:W-:-:S07]  /*8800*/  MOV R0, UR5 ;  /* 0x0000000500007c02 */ /* 0x000fce0008000f00 */
.L_x_151:
[----:B-1----:R1:W2:Y:S02]  /*8810*/  SYNCS.PHASECHK.TRANS64.TRYWAIT P0, [R0+URZ], R3 ;  /* 0x00000003000075a7 */ /* 0x0022a400080011ff */
[----:B--2---:R-:W-:Y:S05]  /*8820*/  @!P0 NANOSLEEP.SYNCS 0x989680 ;  /* 0x009896800000895d */ /* 0x004fea0003900000 */
[----:B------:R-:W2:Y:S02]  /*8830*/  @!P0 SYNCS.PHASECHK.TRANS64 P0, [R0+URZ], R3 ;  /* 0x00000003000085a7 */ /* 0x000ea400080010ff */
[----:B--2---:R-:W-:Y:S05]  /*8840*/  @!P0 BRA `(.L_x_151) ;  /* 0xfffffffc00f08947 */ /* 0x004fea000383ffff */
[----:B------:R-:W-:Y:S05]  /*8850*/  BRA `(.L_x_152) ;  /* 0xffffffa800187947 */ /* 0x000fea000383ffff */
.L_x_51:
[----:B------:R-:W-:-:S07]  /*8860*/  MOV R0, UR5 ;  /* 0x0000000500007c02 */ /* 0x000fce0008000f00 */
.L_x_153:
[----:B-1----:R1:W2:Y:S02]  /*8870*/  SYNCS.PHASECHK.TRANS64.TRYWAIT P0, [R0+URZ], R3 ;  /* 0x00000003000075a7 */ /* 0x0022a400080011ff */
[----:B--2---:R-:W-:Y:S05]  /*8880*/  @!P0 NANOSLEEP.SYNCS 0x989680 ;  /* 0x009896800000895d */ /* 0x004fea0003900000 */
[----:B------:R-:W2:Y:S02]  /*8890*/  @!P0 SYNCS.PHASECHK.TRANS64 P0, [R0+URZ], R3 ;  /* 0x00000003000085a7 */ /* 0x000ea400080010ff */
[----:B--2---:R-:W-:Y:S05]  /*88a0*/  @!P0 BRA `(.L_x_153) ;  /* 0xfffffffc00f08947 */ /* 0x004fea000383ffff */
[----:B------:R-:W-:Y:S05]  /*88b0*/  BRA `(.L_x_154) ;  /* 0xffffffa800247947 */ /* 0x000fea000383ffff */
.L_x_52:
[----:B------:R-:W-:-:S07]  /*88c0*/  MOV R0, UR5 ;  /* 0x0000000500007c02 */ /* 0x000fce0008000f00 */
.L_x_155:
[----:B-1----:R1:W2:Y:S02]  /*88d0*/  SYNCS.PHASECHK.TRANS64.TRYWAIT P0, [R0+URZ], R3 ;  /* 0x00000003000075a7 */ /* 0x0022a400080011ff */
[----:B--2---:R-:W-:Y:S05]  /*88e0*/  @!P0 NANOSLEEP.SYNCS 0x989680 ;  /* 0x009896800000895d */ /* 0x004fea0003900000 */
[----:B------:R-:W2:Y:S02]  /*88f0*/  @!P0 SYNCS.PHASECHK.TRANS64 P0, [R0+URZ], R3 ;  /* 0x00000003000085a7 */ /* 0x000ea400080010ff */
[----:B--2---:R-:W-:Y:S05]  /*8900*/  @!P0 BRA `(.L_x_155) ;  /* 0xfffffffc00f08947 */ /* 0x004fea000383ffff */
[----:B------:R-:W-:Y:S05]  /*8910*/  BRA `(.L_x_156) ;  /* 0xffffffa800307947 */ /* 0x000fea000383ffff */
.L_x_53:
[----:B------:R-:W-:-:S07]  /*8920*/  MOV R0, UR5 ;  /* 0x0000000500007c02 */ /* 0x000fce0008000f00 */
.L_x_157:
[----:B-1----:R1:W2:Y:S02]  /*8930*/  SYNCS.PHASECHK.TRANS64.TRYWAIT P0, [R0+URZ], R3 ;  /* 0x00000003000075a7 */ /* 0x0022a400080011ff */
[----:B--2---:R-:W-:Y:S05]  /*8940*/  @!P0 NANOSLEEP.SYNCS 0x989680 ;  /* 0x009896800000895d */ /* 0x004fea0003900000 */
[----:B------:R-:W2:Y:S02]  /*8950*/  @!P0 SYNCS.PHASECHK.TRANS64 P0, [R0+URZ], R3 ;  /* 0x00000003000085a7 */ /* 0x000ea400080010ff */
[----:B--2---:R-:W-:Y:S05]  /*8960*/  @!P0 BRA `(.L_x_157) ;  /* 0xfffffffc00f08947 */ /* 0x004fea000383ffff */
[----:B------:R-:W-:Y:S05]  /*8970*/  BRA `(.L_x_158) ;  /* 0xffffffa8003c7947 */ /* 0x000fea000383ffff */
.L_x_56:
[----:B-1----:R1:W2:Y:S02]  /*8980*/  SYNCS.PHASECHK.TRANS64.TRYWAIT P0, [R2+URZ+0x120], R5 ;  /* 0x00012005020075a7 */ /* 0x0022a400080011ff */
[----:B--2---:R-:W-:Y:S05]  /*8990*/  @!P0 NANOSLEEP.SYNCS 0x989680 ;  /* 0x009896800000895d */ /* 0x004fea0003900000 */
[----:B------:R-:W2:Y:S02]  /*89a0*/  @!P0 SYNCS.PHASECHK.TRANS64 P0, [R2+URZ+0x120], R5 ;  /* 0x00012005020085a7 */ /* 0x000ea400080010ff */
[----:B--2---:R-:W-:Y:S05]  /*89b0*/  @!P0 BRA `(.L_x_56) ;  /* 0xfffffffc00f08947 */ /* 0x004fea000383ffff */
[----:B------:R-:W-:Y:S05]  /*89c0*/  BRA `(.L_x_159) ;  /* 0xffffffa800987947 */ /* 0x000fea000383ffff */
.L_x_57:
[----:B------:R-:W-:-:S07]  /*89d0*/  MOV R2, UR4 ;  /* 0x0000000400027c02 */ /* 0x000fce0008000f00 */
.L_x_160:
[----:B-1----:R1:W2:Y:S02]  /*89e0*/  SYNCS.PHASECHK.TRANS64.TRYWAIT P0, [R2+URZ+0xd0], R5 ;  /* 0x0000d005020075a7 */ /* 0x0022a400080011ff */
[----:B--2---:R-:W-:Y:S05]  /*89f0*/  @!P0 NANOSLEEP.SYNCS 0x989680 ;  /* 0x009896800000895d */ /* 0x004fea0003900000 */
[----:B------:R-:W2:Y:S02]  /*8a00*/  @!P0 SYNCS.PHASECHK.TRANS64 P0, [R2+URZ+0xd0], R5 ;  /* 0x0000d005020085a7 */ /* 0x000ea400080010ff */
[----:B--2---:R-:W-:Y:S05]  /*8a10*/  @!P0 BRA `(.L_x_160) ;  /* 0xfffffffc00f08947 */ /* 0x004fea000383ffff */
[----:B------:R-:W-:Y:S05]  /*8a20*/  BRA `(.L_x_161) ;  /* 0xffffffa800a87947 */ /* 0x000fea000383ffff */
.L_x_58:
[----:B-1----:R1:W2:Y:S02]  /*8a30*/  SYNCS.PHASECHK.TRANS64.TRYWAIT P1, [R2+URZ+0xc0], R5 ;  /* 0x0000c005020075a7 */ /* 0x0022a400080211ff */
[----:B--2---:R-:W-:Y:S05]  /*8a40*/  @!P1 NANOSLEEP.SYNCS 0x989680 ;  /* 0x009896800000995d */ /* 0x004fea0003900000 */
[----:B------:R-:W2:Y:S02]  /*8a50*/  @!P1 SYNCS.PHASECHK.TRANS64 P1, [R2+URZ+0xc0], R5 ;  /* 0x0000c005020095a7 */ /* 0x000ea400080210ff */
[----:B--2---:R-:W-:Y:S05]  /*8a60*/  @!P1 BRA `(.L_x_58) ;  /* 0xfffffffc00f09947 */ /* 0x004fea000383ffff */
[----:B------:R-:W-:Y:S05]  /*8a70*/  BRA `(.L_x_162) ;  /* 0xffffffa800d87947 */ /* 0x000fea000383ffff */
.L_x_61:
[----:B------:R-:W-:-:S07]  /*8a80*/  MOV R0, UR4 ;  /* 0x0000000400007c02 */ /* 0x000fce0008000f00 */
.L_x_163:
[----:B-1----:R1:W2:Y:S02]  /*8a90*/  SYNCS.PHASECHK.TRANS64.TRYWAIT P0, [R0+URZ+0xd0], R3 ;  /* 0x0000d003000075a7 */ /* 0x0022a400080011ff */
[----:B--2---:R-:W-:Y:S05]  /*8aa0*/  @!P0 NANOSLEEP.SYNCS 0x989680 ;  /* 0x009896800000895d */ /* 0x004fea0003900000 */
[----:B------:R-:W2:Y:S02]  /*8ab0*/  @!P0 SYNCS.PHASECHK.TRANS64 P0, [R0+URZ+0xd0], R3 ;  /* 0x0000d003000085a7 */ /* 0x000ea400080010ff */
[----:B--2---:R-:W-:Y:S05]  /*8ac0*/  @!P0 BRA `(.L_x_163) ;  /* 0xfffffffc00f08947 */ /* 0x004fea000383ffff */
[----:B------:R-:W-:Y:S05]  /*8ad0*/  BRA `(.L_x_60) ;  /* 0xffffffac002c7947 */ /* 0x000fea000383ffff */
.L_x_70:
[----:B-1----:R-:W-:-:S04]  /*8ae0*/  MOV R0, UR5 ;  /* 0x0000000500007c02 */ /* 0x002fc80008000f00 */
[----:B------:R1:W2:Y:S03]  /*8af0*/  SYNCS.PHASECHK.TRANS64.TRYWAIT P0, [R0+URZ+0x8], R7 ;  /* 0x00000807000075a7 */ /* 0x0002a600080011ff */
[----:B--2---:R-:W-:Y:S05]  /*8b00*/  @!P0 NANOSLEEP.SYNCS 0x989680 ;  /* 0x009896800000895d */ /* 0x004fea0003900000 */
[----:B------:R-:W2:Y:S02]  /*8b10*/  @!P0 SYNCS.PHASECHK.TRANS64 P0, [R0+URZ+0x8], R7 ;  /* 0x00000807000085a7 */ /* 0x000ea400080010ff */
[----:B--2---:R-:W-:Y:S05]  /*8b20*/  @!P0 BRA `(.L_x_70) ;  /* 0xfffffffc00ec8947 */ /* 0x004fea000383ffff */
[----:B------:R-:W-:Y:S05]  /*8b30*/  BRA `(.L_x_69) ;  /* 0xffffffac00e07947 */ /* 0x000fea000383ffff */
.L_x_72:
[----:B------:R-:W-:Y:S01]  /*8b40*/  BSSY B0, `(.L_x_164) ;  /* 0x0000006000007945 */ /* 0x000fe20003800000 */
[----:B------:R-:W-:-:S07]  /*8b50*/  MOV R15, 0xffffffff ;  /* 0xffffffff000f7802 */ /* 0x000fce0000000f00 */
[----:B-1---5:R-:W-:Y:S05]  /*8b60*/  WARPSYNC.COLLECTIVE R15, `(.L_x_165) ;  /* 0x000000000f0c7348 */ /* 0x022fea0003c00000 */
[----:B------:R-:W-:Y:S02]  /*8b70*/  ELECT P6, UR79, PT ;  /* 0x00000000004f782f */ /* 0x000fe400038c0000 */
[----:B------:R-:W-:Y:S01]  /*8b80*/  MOV R14, UR79 ;  /* 0x0000004f000e7c02 */ /* 0x000fe20008000f00 */
[----:B-1---5:R-:W-:Y:S10]  /*8b90*/  ENDCOLLECTIVE ;  /* 0x000000000000791b */ /* 0x022ff40003800000 */
.L_x_165:
[----:B------:R-:W-:Y:S05]  /*8ba0*/  BSYNC B0 ;  /* 0x0000000000007941 */ /* 0x000fea0003800000 */
.L_x_164:
[----:B------:R-:W-:Y:S05]  /*8bb0*/  BRA `(.L_x_166) ;  /* 0xffffffb000107947 */ /* 0x000fea000383ffff */
.L_x_74:
[----:B-1----:R-:W-:-:S04]  /*8bc0*/  MOV R0, UR5 ;  /* 0x0000000500007c02 */ /* 0x002fc80008000f00 */
[----:B------:R1:W2:Y:S03]  /*8bd0*/  SYNCS.PHASECHK.TRANS64.TRYWAIT P0, [R0+URZ+0x8], R5 ;  /* 0x00000805000075a7 */ /* 0x0002a600080011ff */
[----:B--2---:R-:W-:Y:S05]  /*8be0*/  @!P0 NANOSLEEP.SYNCS 0x989680 ;  /* 0x009896800000895d */ /* 0x004fea0003900000 */
[----:B------:R-:W2:Y:S02]  /*8bf0*/  @!P0 SYNCS.PHASECHK.TRANS64 P0, [R0+URZ+0x8], R5 ;  /* 0x00000805000085a7 */ /* 0x000ea400080010ff */
[----:B--2---:R-:W-:Y:S05]  /*8c00*/  @!P0 BRA `(.L_x_74) ;  /* 0xfffffffc00ec8947 */ /* 0x004fea000383ffff */
[----:B------:R-:W-:Y:S05]  /*8c10*/  BRA `(.L_x_73) ;  /* 0xffffffb000147947 */ /* 0x000fea000383ffff */
.L_x_75:
[----:B-1----:R1:W2:Y:S02]  /*8c20*/  SYNCS.PHASECHK.TRANS64.TRYWAIT P0, [R0+URZ+0xc0], R5 ;  /* 0x0000c005000075a7 */ /* 0x0022a400080011ff */
[----:B--2---:R-:W-:Y:S05]  /*8c30*/  @!P0 NANOSLEEP.SYNCS 0x989680 ;  /* 0x009896800000895d */ /* 0x004fea0003900000 */
[----:B------:R-:W2:Y:S02]  /*8c40*/  @!P0 SYNCS.PHASECHK.TRANS64 P0, [R0+URZ+0xc0], R5 ;  /* 0x0000c005000085a7 */ /* 0x000ea400080010ff */
[----:B--2---:R-:W-:Y:S05]  /*8c50*/  @!P0 BRA `(.L_x_75) ;  /* 0xfffffffc00f08947 */ /* 0x004fea000383ffff */
[----:B------:R-:W-:Y:S05]  /*8c60*/  BRA `(.L_x_167) ;  /* 0xffffffb400207947 */ /* 0x000fea000383ffff */
.L_x_77:
[----:B------:R-:W-:-:S07]  /*8c70*/  MOV R0, UR46 ;  /* 0x0000002e00007c02 */ /* 0x000fce0008000f00 */
.L_x_168:
[----:B-1----:R1:W2:Y:S02]  /*8c80*/  SYNCS.PHASECHK.TRANS64.TRYWAIT P0, [R0+URZ+0x100], R5 ;  /* 0x00010005000075a7 */ /* 0x0022a400080011ff */
[----:B--2---:R-:W-:Y:S05]  /*8c90*/  @!P0 NANOSLEEP.SYNCS 0x989680 ;  /* 0x009896800000895d */ /* 0x004fea0003900000 */
[----:B------:R-:W2:Y:S02]  /*8ca0*/  @!P0 SYNCS.PHASECHK.TRANS64 P0, [R0+URZ+0x100], R5 ;  /* 0x00010005000085a7 */ /* 0x000ea400080010ff */
[----:B--2---:R-:W-:Y:S05]  /*8cb0*/  @!P0 BRA `(.L_x_168) ;  /* 0xfffffffc00f08947 */ /* 0x004fea000383ffff */
[----:B------:R-:W-:Y:S05]  /*8cc0*/  BRA `(.L_x_169) ;  /* 0xffffffb4006c7947 */ /* 0x000fea000383ffff */
.L_x_80:
[----:B------:R-:W-:Y:S07]  /*8cd0*/  MOV R0, UR7 ;  /* 0x0000000700007c02 */ /* 0x000fee0008000f00 */
.L_x_170:
[----:B-1----:R1:W2:Y:S02]  /*8ce0*/  SYNCS.PHASECHK.TRANS64.TRYWAIT P0, [R0+URZ], R5 ;  /* 0x00000005000075a7 */ /* 0x0022a400080011ff */
[----:B--2---:R-:W-:Y:S05]  /*8cf0*/  @!P0 NANOSLEEP.SYNCS 0x989680 ;  /* 0x009896800000895d */ /* 0x004fea0003900000 */
[----:B------:R-:W2:Y:S02]  /*8d00*/  @!P0 SYNCS.PHASECHK.TRANS64 P0, [R0+URZ], R5 ;  /* 0x00000005000085a7 */ /* 0x000ea400080010ff */
[----:B--2---:R-:W-:Y:S05]  /*8d10*/  @!P0 BRA `(.L_x_170) ;  /* 0xfffffffc00f08947 */ /* 0x004fea000383ffff */
[----:B------:R-:W-:Y:S05]  /*8d20*/  BRA `(.L_x_79) ;  /* 0xffffffb400807947 */ /* 0x000fea000383ffff */
.L_x_84:
[----:B-1----:R-:W-:-:S07]  /*8d30*/  MOV R0, UR4 ;  /* 0x0000000400007c02 */ /* 0x002fce0008000f00 */
.L_x_171:
[----:B-1----:R1:W2:Y:S02]  /*8d40*/  SYNCS.PHASECHK.TRANS64.TRYWAIT P0, [R0+URZ], R3 ;  /* 0x00000003000075a7 */ /* 0x0022a400080011ff */
[----:B--2---:R-:W-:Y:S05]  /*8d50*/  @!P0 NANOSLEEP.SYNCS 0x989680 ;  /* 0x009896800000895d */ /* 0x004fea0003900000 */
[----:B------:R-:W2:Y:S02]  /*8d60*/  @!P0 SYNCS.PHASECHK.TRANS64 P0, [R0+URZ], R3 ;  /* 0x00000003000085a7 */ /* 0x000ea400080010ff */
[----:B--2---:R-:W-:Y:S05]  /*8d70*/  @!P0 BRA `(.L_x_171) ;  /* 0xfffffffc00f08947 */ /* 0x004fea000383ffff */
[----:B------:R-:W-:Y:S05]  /*8d80*/  BRA `(.L_x_172) ;  /* 0xffffffb800c47947 */ /* 0x000fea000383ffff */
.L_x_85:
[----:B------:R-:W-:-:S07]  /*8d90*/  MOV R0, UR5 ;  /* 0x0000000500007c02 */ /* 0x000fce0008000f00 */
.L_x_173:
[----:B-1----:R1:W2:Y:S02]  /*8da0*/  SYNCS.PHASECHK.TRANS64.TRYWAIT P0, [R0+URZ], R3 ;  /* 0x00000003000075a7 */ /* 0x0022a400080011ff */
[----:B--2---:R-:W-:Y:S05]  /*8db0*/  @!P0 NANOSLEEP.SYNCS 0x989680 ;  /* 0x009896800000895d */ /* 0x004fea0003900000 */
[----:B------:R-:W2:Y:S02]  /*8dc0*/  @!P0 SYNCS.PHASECHK.TRANS64 P0, [R0+URZ], R3 ;  /* 0x00000003000085a7 */ /* 0x000ea400080010ff */
[----:B--2---:R-:W-:Y:S05]  /*8dd0*/  @!P0 BRA `(.L_x_173) ;  /* 0xfffffffc00f08947 */ /* 0x004fea000383ffff */
[----:B------:R-:W-:Y:S05]  /*8de0*/  BRA `(.L_x_174) ;  /* 0xffffffb800d07947 */ /* 0x000fea000383ffff */
.L_x_86:
[----:B------:R-:W-:-:S07]  /*8df0*/  MOV R0, UR5 ;  /* 0x0000000500007c02 */ /* 0x000fce0008000f00 */
.L_x_175:
[----:B-1----:R1:W2:Y:S02]  /*8e00*/  SYNCS.PHASECHK.TRANS64.TRYWAIT P0, [R0+URZ], R3 ;  /* 0x00000003000075a7 */ /* 0x0022a400080011ff */
[----:B--2---:R-:W-:Y:S05]  /*8e10*/  @!P0 NANOSLEEP.SYNCS 0x989680 ;  /* 0x009896800000895d */ /* 0x004fea0003900000 */
[----:B------:R-:W2:Y:S02]  /*8e20*/  @!P0 SYNCS.PHASECHK.TRANS64 P0, [R0+URZ], R3 ;  /* 0x00000003000085a7 */ /* 0x000ea400080010ff */
[----:B--2---:R-:W-:Y:S05]  /*8e30*/  @!P0 BRA `(.L_x_175) ;  /* 0xfffffffc00f08947 */ /* 0x004fea000383ffff */
[----:B------:R-:W-:Y:S05]  /*8e40*/  BRA `(.L_x_176) ;  /* 0xffffffb800dc7947 */ /* 0x000fea000383ffff */
.L_x_89:
[----:B------:R-:W-:-:S07]  /*8e50*/  MOV R0, UR41 ;  /* 0x0000002900007c02 */ /* 0x000fce0008000f00 */
.L_x_177:
[----:B-1----:R1:W2:Y:S02]  /*8e60*/  SYNCS.PHASECHK.TRANS64.TRYWAIT P1, [R0+URZ+0x140], R3 ;  /* 0x00014003000075a7 */ /* 0x0022a400080211ff */
[----:B--2---:R-:W-:Y:S05]  /*8e70*/  @!P1 NANOSLEEP.SYNCS 0x989680 ;  /* 0x009896800000995d */ /* 0x004fea0003900000 */
[----:B------:R-:W2:Y:S02]  /*8e80*/  @!P1 SYNCS.PHASECHK.TRANS64 P1, [R0+URZ+0x140], R3 ;  /* 0x00014003000095a7 */ /* 0x000ea400080210ff */
[----:B--2---:R-:W-:Y:S05]  /*8e90*/  @!P1 BRA `(.L_x_177) ;  /* 0xfffffffc00f09947 */ /* 0x004fea000383ffff */
[----:B------:R-:W-:Y:S05]  /*8ea0*/  BRA `(.L_x_178) ;  /* 0xffffffbc00287947 */ /* 0x000fea000383ffff */
.L_x_94:
[----:B---3--:R3:W1:Y:S02]  /*8eb0*/  SYNCS.PHASECHK.TRANS64.TRYWAIT P0, [R12+URZ+0xc0], R9 ;  /* 0x0000c0090c0075a7 */ /* 0x00866400080011ff */
[----:B-1----:R-:W-:Y:S05]  /*8ec0*/  @!P0 NANOSLEEP.SYNCS 0x989680 ;  /* 0x009896800000895d */ /* 0x002fea0003900000 */
[----:B------:R-:W1:Y:S02]  /*8ed0*/  @!P0 SYNCS.PHASECHK.TRANS64 P0, [R12+URZ+0xc0], R9 ;  /* 0x0000c0090c0085a7 */ /* 0x000e6400080010ff */
[----:B-1----:R-:W-:Y:S05]  /*8ee0*/  @!P0 BRA `(.L_x_94) ;  /* 0xfffffffc00f08947 */ /* 0x002fea000383ffff */
[----:B------:R-:W-:Y:S05]  /*8ef0*/  BRA `(.L_x_179) ;  /* 0xffffffc000407947 */ /* 0x000fea000383ffff */
.L_x_97:
[----:B------:R-:W-:Y:S07]  /*8f00*/  MOV R0, UR29 ;  /* 0x0000001d00007c02 */ /* 0x000fee0008000f00 */
.L_x_180:
[----:B-1----:R1:W2:Y:S02]  /*8f10*/  SYNCS.PHASECHK.TRANS64.TRYWAIT P2, [R0+URZ+0xb8], R9 ;  /* 0x0000b809000075a7 */ /* 0x0022a400080411ff */
[----:B--2---:R-:W-:Y:S05]  /*8f20*/  @!P2 NANOSLEEP.SYNCS 0x989680 ;  /* 0x009896800000a95d */ /* 0x004fea0003900000 */
[----:B------:R-:W2:Y:S02]  /*8f30*/  @!P2 SYNCS.PHASECHK.TRANS64 P2, [R0+URZ+0xb8], R9 ;  /* 0x0000b8090000a5a7 */ /* 0x000ea400080410ff */
[----:B--2---:R-:W-:Y:S05]  /*8f40*/  @!P2 BRA `(.L_x_180) ;  /* 0xfffffffc00f0a947 */ /* 0x004fea000383ffff */
[----:B------:R-:W-:Y:S05]  /*8f50*/  BRA `(.L_x_96) ;  /* 0xffffffc400a47947 */ /* 0x000fea000383ffff */
.L_x_100:
[----:B------:R-:W-:Y:S07]  /*8f60*/  MOV R0, UR4 ;  /* 0x0000000400007c02 */ /* 0x000fee0008000f00 */
.L_x_181:
[----:B-1----:R1:W2:Y:S02]  /*8f70*/  SYNCS.PHASECHK.TRANS64.TRYWAIT P0, [R0+URZ+0x98], R9 ;  /* 0x00009809000075a7 */ /* 0x0022a400080011ff */
[----:B--2---:R-:W-:Y:S05]  /*8f80*/  @!P0 NANOSLEEP.SYNCS 0x989680 ;  /* 0x009896800000895d */ /* 0x004fea0003900000 */
[----:B------:R-:W2:Y:S02]  /*8f90*/  @!P0 SYNCS.PHASECHK.TRANS64 P0, [R0+URZ+0x98], R9 ;  /* 0x00009809000085a7 */ /* 0x000ea400080010ff */
[----:B--2---:R-:W-:Y:S05]  /*8fa0*/  @!P0 BRA `(.L_x_181) ;  /* 0xfffffffc00f08947 */ /* 0x004fea000383ffff */
[----:B------:R-:W-:Y:S05]  /*8fb0*/  BRA `(.L_x_182) ;  /* 0xffffffc800047947 */ /* 0x000fea000383ffff */
.L_x_101:
[----:B------:R-:W-:Y:S07]  /*8fc0*/  MOV R9, UR5 ;  /* 0x0000000500097c02 */ /* 0x000fee0008000f00 */
.L_x_183:
[----:B-1----:R1:W2:Y:S02]  /*8fd0*/  SYNCS.PHASECHK.TRANS64.TRYWAIT P0, [R9+URZ+0x98], R6 ;  /* 0x00009806090075a7 */ /* 0x0022a400080011ff */
[----:B--2---:R-:W-:Y:S05]  /*8fe0*/  @!P0 NANOSLEEP.SYNCS 0x989680 ;  /* 0x009896800000895d */ /* 0x004fea0003900000 */
[----:B------:R-:W2:Y:S02]  /*8ff0*/  @!P0 SYNCS.PHASECHK.TRANS64 P0, [R9+URZ+0x98], R6 ;  /* 0x00009806090085a7 */ /* 0x000ea400080010ff */
[----:B--2---:R-:W-:Y:S05]  /*9000*/  @!P0 BRA `(.L_x_183) ;  /* 0xfffffffc00f08947 */ /* 0x004fea000383ffff */
[----:B------:R-:W-:Y:S05]  /*9010*/  BRA `(.L_x_184) ;  /* 0xffffffc8007c7947 */ /* 0x000fea000383ffff */
.L_x_103:
[----:B------:R-:W-:-:S07]  /*9020*/  MOV R0, UR4 ;  /* 0x0000000400007c02 */ /* 0x000fce0008000f00 */
.L_x_185:
[----:B-1----:R1:W2:Y:S02]  /*9030*/  SYNCS.PHASECHK.TRANS64.TRYWAIT P0, [R0+URZ], R3 ;  /* 0x00000003000075a7 */ /* 0x0022a400080011ff */
[----:B--2---:R-:W-:Y:S05]  /*9040*/  @!P0 NANOSLEEP.SYNCS 0x989680 ;  /* 0x009896800000895d */ /* 0x004fea0003900000 */
[----:B------:R-:W2:Y:S02]  /*9050*/  @!P0 SYNCS.PHASECHK.TRANS64 P0, [R0+URZ], R3 ;  /* 0x00000003000085a7 */ /* 0x000ea400080010ff */
[----:B--2---:R-:W-:Y:S05]  /*9060*/  @!P0 BRA `(.L_x_185) ;  /* 0xfffffffc00f08947 */ /* 0x004fea000383ffff */
[----:B------:R-:W-:Y:S05]  /*9070*/  BRA `(.L_x_186) ;  /* 0xffffffcc002c7947 */ /* 0x000fea000383ffff */
.L_x_104:
[----:B------:R-:W-:-:S07]  /*9080*/  MOV R0, UR5 ;  /* 0x0000000500007c02 */ /* 0x000fce0008000f00 */
.L_x_187:
[----:B-1----:R1:W2:Y:S02]  /*9090*/  SYNCS.PHASECHK.TRANS64.TRYWAIT P0, [R0+URZ], R3 ;  /* 0x00000003000075a7 */ /* 0x0022a400080011ff */
[----:B--2---:R-:W-:Y:S05]  /*90a0*/  @!P0 NANOSLEEP.SYNCS 0x989680 ;  /* 0x009896800000895d */ /* 0x004fea0003900000 */
[----:B------:R-:W2:Y:S02]  /*90b0*/  @!P0 SYNCS.PHASECHK.TRANS64 P0, [R0+URZ], R3 ;  /* 0x00000003000085a7 */ /* 0x000ea400080010ff */
[----:B--2---:R-:W-:Y:S05]  /*90c0*/  @!P0 BRA `(.L_x_187) ;  /* 0xfffffffc00f08947 */ /* 0x004fea000383ffff */
[----:B------:R-:W-:Y:S05]  /*90d0*/  BRA `(.L_x_188) ;  /* 0xffffffcc00387947 */ /* 0x000fea000383ffff */
.L_x_106:
[----:B--2---:R2:W3:Y:S02]  /*90e0*/  SYNCS.PHASECHK.TRANS64.TRYWAIT P0, [R0+URZ+0xc0], R3 ;  /* 0x0000c003000075a7 */ /* 0x0044e400080011ff */
[----:B---3--:R-:W-:Y:S05]  /*90f0*/  @!P0 NANOSLEEP.SYNCS 0x989680 ;  /* 0x009896800000895d */ /* 0x008fea0003900000 */
[----:B------:R-:W3:Y:S02]  /*9100*/  @!P0 SYNCS.PHASECHK.TRANS64 P0, [R0+URZ+0xc0], R3 ;  /* 0x0000c003000085a7 */ /* 0x000ee400080010ff */
[----:B---3--:R-:W-:Y:S05]  /*9110*/  @!P0 BRA `(.L_x_106) ;  /* 0xfffffffc00f08947 */ /* 0x008fea000383ffff */
[----:B------:R-:W-:Y:S05]  /*9120*/  BRA `(.L_x_189) ;  /* 0xffffffd000187947 */ /* 0x000fea000383ffff */
.L_x_116:
[----:B-1----:R1:W2:Y:S02]  /*9130*/  SYNCS.PHASECHK.TRANS64.TRYWAIT P0, [R0+URZ+0x80], R5 ;  /* 0x00008005000075a7 */ /* 0x0022a400080011ff */
[----:B--2---:R-:W-:Y:S05]  /*9140*/  @!P0 NANOSLEEP.SYNCS 0x989680 ;  /* 0x009896800000895d */ /* 0x004fea0003900000 */
[----:B------:R-:W2:Y:S02]  /*9150*/  @!P0 SYNCS.PHASECHK.TRANS64 P0, [R0+URZ+0x80], R5 ;  /* 0x00008005000085a7 */ /* 0x000ea400080010ff */
[----:B--2---:R-:W-:Y:S05]  /*9160*/  @!P0 BRA `(.L_x_116) ;  /* 0xfffffffc00f08947 */ /* 0x004fea000383ffff */
[----:B------:R-:W-:Y:S05]  /*9170*/  BRA `(.L_x_115) ;  /* 0xffffffdc00847947 */ /* 0x000fea000383ffff */
.L_x_118:
[----:B-1----:R1:W4:Y:S02]  /*9180*/  SYNCS.PHASECHK.TRANS64.TRYWAIT P1, [R62+URZ+0xe0], R3 ;  /* 0x0000e0033e0075a7 */ /* 0x00232400080211ff */
[----:B----4-:R-:W-:Y:S05]  /*9190*/  @!P1 NANOSLEEP.SYNCS 0x989680 ;  /* 0x009896800000995d */ /* 0x010fea0003900000 */
[----:B------:R-:W4:Y:S02]  /*91a0*/  @!P1 SYNCS.PHASECHK.TRANS64 P1, [R62+URZ+0xe0], R3 ;  /* 0x0000e0033e0095a7 */ /* 0x000f2400080210ff */
[----:B----4-:R-:W-:Y:S05]  /*91b0*/  @!P1 BRA `(.L_x_118) ;  /* 0xfffffffc00f09947 */ /* 0x010fea000383ffff */
[----:B------:R-:W-:Y:S05]  /*91c0*/  BRA `(.L_x_117) ;  /* 0xffffffdc00b47947 */ /* 0x000fea000383ffff */
.L_x_129:
[----:B--2---:R2:W3:Y:S02]  /*91d0*/  SYNCS.PHASECHK.TRANS64.TRYWAIT P0, [R2+URZ+0x80], R3 ;  /* 0x00008003020075a7 */ /* 0x0044e400080011ff */
[----:B---3--:R-:W-:Y:S05]  /*91e0*/  @!P0 NANOSLEEP.SYNCS 0x989680 ;  /* 0x009896800000895d */ /* 0x008fea0003900000 */
[----:B------:R-:W3:Y:S02]  /*91f0*/  @!P0 SYNCS.PHASECHK.TRANS64 P0, [R2+URZ+0x80], R3 ;  /* 0x00008003020085a7 */ /* 0x000ee400080010ff */
[----:B---3--:R-:W-:Y:S05]  /*9200*/  @!P0 BRA `(.L_x_129) ;  /* 0xfffffffc00f08947 */ /* 0x008fea000383ffff */
[----:B------:R-:W-:Y:S05]  /*9210*/  BRA `(.L_x_128) ;  /* 0xffffffe400dc7947 */ /* 0x000fea000383ffff */
        .weak           $__internal_0_$__cuda_sm10x_tcgen05_guardrail_trap_col_being_dealloced_not_returned_by_alloc
        .type           $__internal_0_$__cuda_sm10x_tcgen05_guardrail_trap_col_being_dealloced_not_returned_by_alloc,@function
        .size           $__internal_0_$__cuda_sm10x_tcgen05_guardrail_trap_col_being_dealloced_not_returned_by_alloc,($__internal_1_$__cuda_sm10x_tcgen05_guardrail_trap_phase_invalid_during_alloc - $__internal_0_$__cuda_sm10x_tcgen05_guardrail_trap_col_being_dealloced_not_returned_by_alloc)
$__internal_0_$__cuda_sm10x_tcgen05_guardrail_trap_col_being_dealloced_not_returned_by_alloc:
[----:B------:R-:W-:Y:S05]  /*9220*/  BPT.TRAP 0x1 ;  /* 0x000000040000795c */ /* 0x000fea0000300000 */
[----:B------:R-:W-:-:S04]  /*9230*/  HFMA2 R3, -RZ, RZ, 0, 0 ;  /* 0x00000000ff037431 */ /* 0x000fc800000001ff */
[----:B------:R-:W-:Y:S05]  /*9240*/  RET.REL.NODEC R2 `(_ZN7cutlass13device_kernelINS_4gemm6kernel13GemmUniversalIN4cute5tupleIJiiiiEEENS1_10collective13CollectiveMmaINS1_35MainloopSm100TmaUmmaWarpSpecializedILi8ELi2ELi4ENS5_IJNS4_1CILi4EEESB_NSA_ILi1EEEEEEEENS5_IJNSA_ILi128EEENSA_ILi64EEESF_EEENS_10bfloat16_tENS5_IJlSC_lEEESI_SJ_NS4_8TiledMMAINS4_8MMA_AtomIJNS4_26SM100_MMA_F16BF16_2x1SM_SSISI_SI_fLi128ELi64ELNS4_4UMMA5MajorE0ELSO_0ELNSN_7ScaleInE0ELSP_0EEEEEENS4_6LayoutINS5_IJSC_SC_SC_EEENS5_IJNSA_ILi0EEESU_SU_EEEEENS5_IJNS4_10UnderscoreESX_SX_EEEEENS4_28SM100_TMA_2SM_LOAD_MULTICASTENS4_14ComposedLayoutINS4_7SwizzleILi3ELi4ELi3EEENS4_18smem_ptr_flag_bitsILi16EEENSS_INS5_IJNSA_ILi8EEESG_EEENS5_IJSG_SC_EEEEEEEvNS4_8identityES10_S1A_vS1B_EENS_8epilogue10collective18CollectiveEpilogueINS1D_23Sm100TmaWarpSpecializedILi3ELi2ELi16ELb1ELb0EEEJNS5_IJSG_SG_SF_EEENS5_IJNSS_ISG_SC_EENSS_INS5_IJNSA_ILi16EEENSA_ILi2EEEEEENS5_IJSC_NSA_ILi32EEEEEEEEEEESI_SJ_SI_SJ_NS1D_6fusion15FusionCallbacksIS1H_NS1R_17LinearCombinationISI_fSI_fLNS_15FloatRoundStyleE2EEES1I_S1Q_JEEENS4_5SM1004TMEM4LOAD26SM100_TMEM_LOAD_32dp32b16xENS4_13SM90_TMA_LOADENS11_INS12_ILi1ELi4ELi3EEES15_NSS_INS5_IJS16_S1K_EEENS5_IJS1K_SC_EEEEEEENS4_39AutoVectorizingCopyWithAssumedAlignmentILi128EEENS4_14SM90_TMA_STOREES26_S28_S28_EEEvvEEEEvNT_6ParamsE) ;  /* 0xffffff6c026c7950 */ /* 0x000fea0003c3ffff */
        .weak           $__internal_1_$__cuda_sm10x_tcgen05_guardrail_trap_phase_invalid_during_alloc
        .type           $__internal_1_$__cuda_sm10x_tcgen05_guardrail_trap_phase_invalid_during_alloc,@function
        .size           $__internal_1_$__cuda_sm10x_tcgen05_guardrail_trap_phase_invalid_during_alloc,($__internal_2_$__cuda_sm10x_tcgen05_guardrail_trap_unallocated_columns_being_dealloced - $__internal_1_$__cuda_sm10x_tcgen05_guardrail_trap_phase_invalid_during_alloc)
$__internal_1_$__cuda_sm10x_tcgen05_guardrail_trap_phase_invalid_during_alloc:
[----:B------:R-:W-:Y:S05]  /*9250*/  BPT.TRAP 0x1 ;  /* 0x000000040000795c */ /* 0x000fea0000300000 */
[----:B------:R-:W-:-:S04]  /*9260*/  MOV R5, 0x0 ;  /* 0x0000000000057802 */ /* 0x000fc80000000f00 */
[----:B------:R-:W-:Y:S05]  /*9270*/  RET.REL.NODEC R4 `(_ZN7cutlass13device_kernelINS_4gemm6kernel13GemmUniversalIN4cute5tupleIJiiiiEEENS1_10collective13CollectiveMmaINS1_35MainloopSm100TmaUmmaWarpSpecializedILi8ELi2ELi4ENS5_IJNS4_1CILi4EEESB_NSA_ILi1EEEEEEEENS5_IJNSA_ILi128EEENSA_ILi64EEESF_EEENS_10bfloat16_tENS5_IJlSC_lEEESI_SJ_NS4_8TiledMMAINS4_8MMA_AtomIJNS4_26SM100_MMA_F16BF16_2x1SM_SSISI_SI_fLi128ELi64ELNS4_4UMMA5MajorE0ELSO_0ELNSN_7ScaleInE0ELSP_0EEEEEENS4_6LayoutINS5_IJSC_SC_SC_EEENS5_IJNSA_ILi0EEESU_SU_EEEEENS5_IJNS4_10UnderscoreESX_SX_EEEEENS4_28SM100_TMA_2SM_LOAD_MULTICASTENS4_14ComposedLayoutINS4_7SwizzleILi3ELi4ELi3EEENS4_18smem_ptr_flag_bitsILi16EEENSS_INS5_IJNSA_ILi8EEESG_EEENS5_IJSG_SC_EEEEEEEvNS4_8identityES10_S1A_vS1B_EENS_8epilogue10collective18CollectiveEpilogueINS1D_23Sm100TmaWarpSpecializedILi3ELi2ELi16ELb1ELb0EEEJNS5_IJSG_SG_SF_EEENS5_IJNSS_ISG_SC_EENSS_INS5_IJNSA_ILi16EEENSA_ILi2EEEEEENS5_IJSC_NSA_ILi32EEEEEEEEEEESI_SJ_SI_SJ_NS1D_6fusion15FusionCallbacksIS1H_NS1R_17LinearCombinationISI_fSI_fLNS_15FloatRoundStyleE2EEES1I_S1Q_JEEENS4_5SM1004TMEM4LOAD26SM100_TMEM_LOAD_32dp32b16xENS4_13SM90_TMA_LOADENS11_INS12_ILi1ELi4ELi3EEES15_NSS_INS5_IJS16_S1K_EEENS5_IJS1K_SC_EEEEEEENS4_39AutoVectorizingCopyWithAssumedAlignmentILi128EEENS4_14SM90_TMA_STOREES26_S28_S28_EEEvvEEEEvNT_6ParamsE) ;  /* 0xffffff6c04607950 */ /* 0x000fea0003c3ffff */
        .weak           $__internal_2_$__cuda_sm10x_tcgen05_guardrail_trap_unallocated_columns_being_dealloced
        .type           $__internal_2_$__cuda_sm10x_tcgen05_guardrail_trap_unallocated_columns_being_dealloced,@function
        .size           $__internal_2_$__cuda_sm10x_tcgen05_guardrail_trap_unallocated_columns_being_dealloced,(.L_x_191 - $__internal_2_$__cuda_sm10x_tcgen05_guardrail_trap_unallocated_columns_being_dealloced)
$__internal_2_$__cuda_sm10x_tcgen05_guardrail_trap_unallocated_columns_being_dealloced:
[----:B------:R-:W-:Y:S05]  /*9280*/  BPT.TRAP 0x1 ;  /* 0x000000040000795c */ /* 0x000fea0000300000 */
[----:B------:R-:W-:-:S04]  /*9290*/  HFMA2 R3, -RZ, RZ, 0, 0 ;  /* 0x00000000ff037431 */ /* 0x000fc800000001ff */
[----:B------:R-:W-:Y:S05]  /*92a0*/  RET.REL.NODEC R2 `(_ZN7cutlass13device_kernelINS_4gemm6kernel13GemmUniversalIN4cute5tupleIJiiiiEEENS1_10collective13CollectiveMmaINS1_35MainloopSm100TmaUmmaWarpSpecializedILi8ELi2ELi4ENS5_IJNS4_1CILi4EEESB_NSA_ILi1EEEEEEEENS5_IJNSA_ILi128EEENSA_ILi64EEESF_EEENS_10bfloat16_tENS5_IJlSC_lEEESI_SJ_NS4_8TiledMMAINS4_8MMA_AtomIJNS4_26SM100_MMA_F16BF16_2x1SM_SSISI_SI_fLi128ELi64ELNS4_4UMMA5MajorE0ELSO_0ELNSN_7ScaleInE0ELSP_0EEEEEENS4_6LayoutINS5_IJSC_SC_SC_EEENS5_IJNSA_ILi0EEESU_SU_EEEEENS5_IJNS4_10UnderscoreESX_SX_EEEEENS4_28SM100_TMA_2SM_LOAD_MULTICASTENS4_14ComposedLayoutINS4_7SwizzleILi3ELi4ELi3EEENS4_18smem_ptr_flag_bitsILi16EEENSS_INS5_IJNSA_ILi8EEESG_EEENS5_IJSG_SC_EEEEEEEvNS4_8identityES10_S1A_vS1B_EENS_8epilogue10collective18CollectiveEpilogueINS1D_23Sm100TmaWarpSpecializedILi3ELi2ELi16ELb1ELb0EEEJNS5_IJSG_SG_SF_EEENS5_IJNSS_ISG_SC_EENSS_INS5_IJNSA_ILi16EEENSA_ILi2EEEEEENS5_IJSC_NSA_ILi32EEEEEEEEEEESI_SJ_SI_SJ_NS1D_6fusion15FusionCallbacksIS1H_NS1R_17LinearCombinationISI_fSI_fLNS_15FloatRoundStyleE2EEES1I_S1Q_JEEENS4_5SM1004TMEM4LOAD26SM100_TMEM_LOAD_32dp32b16xENS4_13SM90_TMA_LOADENS11_INS12_ILi1ELi4ELi3EEES15_NSS_INS5_IJS16_S1K_EEENS5_IJS1K_SC_EEEEEEENS4_39AutoVectorizingCopyWithAssumedAlignmentILi128EEENS4_14SM90_TMA_STOREES26_S28_S28_EEEvvEEEEvNT_6ParamsE) ;  /* 0xffffff6c02547950 */ /* 0x000fea0003c3ffff */
.L_x_190:
[----:B------:R-:W-:-:S00]  /*92b0*/  BRA `(.L_x_190) ;  /* 0xfffffffc00fc7947 */ /* 0x000fc0000383ffff */
[----:B------:R-:W-:-:S00]  /*92c0*/  NOP ;  /* 0x0000000000007918 */ /* 0x000fc00000000000 */
        /* <DEDUP_REMOVED lines=11> */
.L_x_191:


//--------------------- .nv.global.init           --------------------------
	.section	.nv.global.init,"aw",@progbits
.nv.global.init:
	.type		$str$27,@object
	.size		$str$27,($str$28 - $str$27)
$str$27:
        /*0000*/ 	.byte	0x28, 0x61, 0x64, 0x64, 0x72, 0x65, 0x73, 0x73, 0x20, 0x26, 0x20, 0x6d, 0x61, 0x73, 0x6b, 0x29
        /*0010*/ 	.byte	0x20, 0x3d, 0x3d, 0x20, 0x30, 0x00
	.type		$str$28,@object
	.size		$str$28,($str$26 - $str$28)
$str$28:
        /*0016*/ 	.byte	0x2f, 0x74, 0x6d, 0x70, 0x2f, 0x63, 0x75, 0x74, 0x6c, 0x61, 0x73, 0x73, 0x5f, 0x73, 0x77, 0x65
        /*0026*/ 	.byte	0x65, 0x70, 0x5f, 0x73, 0x72, 0x63, 0x2f, 0x69, 0x6e, 0x63, 0x6c, 0x75, 0x64, 0x65, 0x2f, 0x63
        /*0036*/ 	.byte	0x75, 0x74, 0x65, 0x2f, 0x70, 0x6f, 0x69, 0x6e, 0x74, 0x65, 0x72, 0x5f, 0x66, 0x6c, 0x61, 0x67
        /*0046*/ 	.byte	0x67, 0x65, 0x64, 0x2e, 0x68, 0x70, 0x70, 0x00
	.type		$str$26,@object
	.size		$str$26,($str$25 - $str$26)
$str$26:
        /*004e*/ 	.byte	0x2f, 0x74, 0x6d, 0x70, 0x2f, 0x63, 0x75, 0x74, 0x6c, 0x61, 0x73, 0x73, 0x5f, 0x73, 0x77, 0x65
        /*005e*/ 	.byte	0x65, 0x70, 0x5f, 0x73, 0x72, 0x63, 0x2f, 0x69, 0x6e, 0x63, 0x6c, 0x75, 0x64, 0x65, 0x2f, 0x63
        /*006e*/ 	.byte	0x75, 0x74, 0x65, 0x2f, 0x61, 0x74, 0x6f, 0x6d, 0x2f, 0x63, 0x6f, 0x70, 0x79, 0x5f, 0x74, 0x72
        /*007e*/ 	.byte	0x61, 0x69, 0x74, 0x73, 0x5f, 0x73, 0x6d, 0x31, 0x30, 0x30, 0x2e, 0x68, 0x70, 0x70, 0x00
	.type		$str$25,@object
	.size		$str$25,(__unnamed_1 - $str$25)
$str$25:
        /*008d*/ 	.byte	0x28, 0x28, 0x75, 0x69, 0x6e, 0x74, 0x33, 0x32, 0x5f, 0x74, 0x28, 0x74, 0x68, 0x72, 0x65, 0x61
        /*009d*/ 	.byte	0x64, 0x49, 0x64, 0x78, 0x2e, 0x78, 0x29, 0x20, 0x2f, 0x20, 0x33, 0x32, 0x29, 0x20, 0x25, 0x20
        /*00ad*/ 	.byte	0x34, 0x29, 0x20, 0x3d, 0x3d, 0x20, 0x28, 0x28, 0x28, 0x74, 0x6d, 0x65, 0x6d, 0x5f, 0x61, 0x64
        /*00bd*/ 	.byte	0x64, 0x72, 0x20, 0x3e, 0x3e, 0x20, 0x31, 0x36, 0x29, 0x20, 0x2f, 0x20, 0x33, 0x32, 0x29, 0x20
        /*00cd*/ 	.byte	0x25, 0x20, 0x34, 0x29, 0x00
	.type		__unnamed_1,@object
	.size		__unnamed_1,(__unnamed_2 - __unnamed_1)
__unnamed_1:
        /*00d2*/ 	.byte	0x61, 0x75, 0x74, 0x6f, 0x20, 0x63, 0x75, 0x74, 0x65, 0x3a, 0x3a, 0x61, 0x73, 0x5f, 0x70, 0x6f
        /* <DEDUP_REMOVED lines=24> */
        /*0262*/ 	.byte	0x43, 0x3c, 0x32, 0x30, 0x34, 0x38, 0x3e, 0x3e, 0x3e, 0x3e, 0x5d, 0x00
	.type		__unnamed_2,@object
	.size		__unnamed_2,(.L_2 - __unnamed_2)
__unnamed_2:
        /* <DEDUP_REMOVED lines=40> */
        /*04ee*/ 	.byte	0x3a, 0x3a, 0x43, 0x3c, 0x30, 0x3e, 0x3e, 0x3e, 0x3e, 0x5d, 0x00
.L_2:


//--------------------- .nv.shared._ZN7cutlass13device_kernelINS_4gemm6kernel13GemmUniversalIN4cute5tupleIJiiiiEEENS1_10collective13CollectiveMmaINS1_35MainloopSm100TmaUmmaWarpSpecializedILi8ELi2ELi4ENS5_IJNS4_1CILi4EEESB_NSA_ILi1EEEEEEEENS5_IJNSA_ILi128EEENSA_ILi64EEESF_EEENS_10bfloat16_tENS5_IJlSC_lEEESI_SJ_NS4_8TiledMMAINS4_8MMA_AtomIJNS4_26SM100_MMA_F16BF16_2x1SM_SSISI_SI_fLi128ELi64ELNS4_4UMMA5MajorE0ELSO_0ELNSN_7ScaleInE0ELSP_0EEEEEENS4_6LayoutINS5_IJSC_SC_SC_EEENS5_IJNSA_ILi0EEESU_SU_EEEEENS5_IJNS4_10UnderscoreESX_SX_EEEEENS4_28SM100_TMA_2SM_LOAD_MULTICASTENS4_14ComposedLayoutINS4_7SwizzleILi3ELi4ELi3EEENS4_18smem_ptr_flag_bitsILi16EEENSS_INS5_IJNSA_ILi8EEESG_EEENS5_IJSG_SC_EEEEEEEvNS4_8identityES10_S1A_vS1B_EENS_8epilogue10collective18CollectiveEpilogueINS1D_23Sm100TmaWarpSpecializedILi3ELi2ELi16ELb1ELb0EEEJNS5_IJSG_SG_SF_EEENS5_IJNSS_ISG_SC_EENSS_INS5_IJNSA_ILi16EEENSA_ILi2EEEEEENS5_IJSC_NSA_ILi32EEEEEEEEEEESI_SJ_SI_SJ_NS1D_6fusion15FusionCallbacksIS1H_NS1R_17LinearCombinationISI_fSI_fLNS_15FloatRoundStyleE2EEES1I_S1Q_JEEENS4_5SM1004TMEM4LOAD26SM100_TMEM_LOAD_32dp32b16xENS4_13SM90_TMA_LOADENS11_INS12_ILi1ELi4ELi3EEES15_NSS_INS5_IJS16_S1K_EEENS5_IJS1K_SC_EEEEEEENS4_39AutoVectorizingCopyWithAssumedAlignmentILi128EEENS4_14SM90_TMA_STOREES26_S28_S28_EEEvvEEEEvNT_6ParamsE --------------------------
	.section	.nv.shared._ZN7cutlass13device_kernelINS_4gemm6kernel13GemmUniversalIN4cute5tupleIJiiiiEEENS1_10collective13CollectiveMmaINS1_35MainloopSm100TmaUmmaWarpSpecializedILi8ELi2ELi4ENS5_IJNS4_1CILi4EEESB_NSA_ILi1EEEEEEEENS5_IJNSA_ILi128EEENSA_ILi64EEESF_EEENS_10bfloat16_tENS5_IJlSC_lEEESI_SJ_NS4_8TiledMMAINS4_8MMA_AtomIJNS4_26SM100_MMA_F16BF16_2x1SM_SSISI_SI_fLi128ELi64ELNS4_4UMMA5MajorE0ELSO_0ELNSN_7ScaleInE0ELSP_0EEEEEENS4_6LayoutINS5_IJSC_SC_SC_EEENS5_IJNSA_ILi0EEESU_SU_EEEEENS5_IJNS4_10UnderscoreESX_SX_EEEEENS4_28SM100_TMA_2SM_LOAD_MULTICASTENS4_14ComposedLayoutINS4_7SwizzleILi3ELi4ELi3EEENS4_18smem_ptr_flag_bitsILi16EEENSS_INS5_IJNSA_ILi8EEESG_EEENS5_IJSG_SC_EEEEEEEvNS4_8identityES10_S1A_vS1B_EENS_8epilogue10collective18CollectiveEpilogueINS1D_23Sm100TmaWarpSpecializedILi3ELi2ELi16ELb1ELb0EEEJNS5_IJSG_SG_SF_EEENS5_IJNSS_ISG_SC_EENSS_INS5_IJNSA_ILi16EEENSA_ILi2EEEEEENS5_IJSC_NSA_ILi32EEEEEEEEEEESI_SJ_SI_SJ_NS1D_6fusion15FusionCallbacksIS1H_NS1R_17LinearCombinationISI_fSI_fLNS_15FloatRoundStyleE2EEES1I_S1Q_JEEENS4_5SM1004TMEM4LOAD26SM100_TMEM_LOAD_32dp32b16xENS4_13SM90_TMA_LOADENS11_INS12_ILi1ELi4ELi3EEES15_NSS_INS5_IJS16_S1K_EEENS5_IJS1K_SC_EEEEEEENS4_39AutoVectorizingCopyWithAssumedAlignmentILi128EEENS4_14SM90_TMA_STOREES26_S28_S28_EEEvvEEEEvNT_6ParamsE,"aw",@nobits
	.sectionflags	@""
	.align	16
	.zero		1024


//--------------------- .nv.shared.reserved.0     --------------------------
	.section	.nv.shared.reserved.0,"aw",@nobits
	.weak		__nv_reservedSMEM_offset_0_alias
	.size		__nv_reservedSMEM_offset_0_alias, 0, 64
	.other		__nv_reservedSMEM_offset_0_alias,@"STO_CUDA_RESERVED_SHARED STV_DEFAULT"
__nv_reservedSMEM_offset_0_alias:
	.zero		0
.nv.shared.reserved.0:
	.zero		64
	.weak		__nv_reservedSMEM_tcgen05_partition
	.type		__nv_reservedSMEM_tcgen05_partition,@object
	.size		__nv_reservedSMEM_tcgen05_partition,(.L_0 - __nv_reservedSMEM_tcgen05_partition)
__nv_reservedSMEM_tcgen05_partition:
	.zero		32
.L_0:


//--------------------- .nv.global                --------------------------
	.section	.nv.global,"aw",@nobits
.nv.global:
	.type		_ZN40_INTERNAL_c3354c38_4_k_cu_89571ca8_338084cute1_E,@object
	.size		_ZN40_INTERNAL_c3354c38_4_k_cu_89571ca8_338084cute1_E,(_ZN40_INTERNAL_c3354c38_4_k_cu_89571ca8_338084cuda3std3__45__cpo6cbeginE - _ZN40_INTERNAL_c3354c38_4_k_cu_89571ca8_338084cute1_E)
_ZN40_INTERNAL_c3354c38_4_k_cu_89571ca8_338084cute1_E:
	.zero		1
	.type		_ZN40_INTERNAL_c3354c38_4_k_cu_89571ca8_338084cuda3std3__45__cpo6cbeginE,@object
	.size		_ZN40_INTERNAL_c3354c38_4_k_cu_89571ca8_338084cuda3std3__45__cpo6cbeginE,(_ZN40_INTERNAL_c3354c38_4_k_cu_89571ca8_338084cuda3std3__48in_placeE - _ZN40_INTERNAL_c3354c38_4_k_cu_89571ca8_338084cuda3std3__45__cpo6cbeginE)
_ZN40_INTERNAL_c3354c38_4_k_cu_89571ca8_338084cuda3std3__45__cpo6cbeginE:
	.zero		1
	.type		_ZN40_INTERNAL_c3354c38_4_k_cu_89571ca8_338084cuda3std3__48in_placeE,@object
	.size		_ZN40_INTERNAL_c3354c38_4_k_cu_89571ca8_338084cuda3std3__48in_placeE,(_ZN40_INTERNAL_c3354c38_4_k_cu_89571ca8_338084cuda3std6ranges3__45__cpo9iter_moveE - _ZN40_INTERNAL_c3354c38_4_k_cu_89571ca8_338084cuda3std3__48in_placeE)
_ZN40_INTERNAL_c3354c38_4_k_cu_89571ca8_338084cuda3std3__48in_placeE:
	.zero		1
	.type		_ZN40_INTERNAL_c3354c38_4_k_cu_89571ca8_338084cuda3std6ranges3__45__cpo9iter_moveE,@object
	.size		_ZN40_INTERNAL_c3354c38_4_k_cu_89571ca8_338084cuda3std6ranges3__45__cpo9iter_moveE,(_ZN40_INTERNAL_c3354c38_4_k_cu_89571ca8_338084cuda3std3__45__cpo5beginE - _ZN40_INTERNAL_c3354c38_4_k_cu_89571ca8_338084cuda3std6ranges3__45__cpo9iter_moveE)
_ZN40_INTERNAL_c3354c38_4_k_cu_89571ca8_338084cuda3std6ranges3__45__cpo9iter_moveE:
	.zero		1
	.type		_ZN40_INTERNAL_c3354c38_4_k_cu_89571ca8_338084cuda3std3__45__cpo5beginE,@object
	.size		_ZN40_INTERNAL_c3354c38_4_k_cu_89571ca8_338084cuda3std3__45__cpo5beginE,(_ZN40_INTERNAL_c3354c38_4_k_cu_89571ca8_338084cuda3std3__442_GLOBAL__N__c3354c38_4_k_cu_89571ca8_338086ignoreE - _ZN40_INTERNAL_c3354c38_4_k_cu_89571ca8_338084cuda3std3__45__cpo5beginE)
_ZN40_INTERNAL_c3354c38_4_k_cu_89571ca8_338084cuda3std3__45__cpo5beginE:
	.zero		1
	.type		_ZN40_INTERNAL_c3354c38_4_k_cu_89571ca8_338084cuda3std3__442_GLOBAL__N__c3354c38_4_k_cu_89571ca8_338086ignoreE,@object
	.size		_ZN40_INTERNAL_c3354c38_4_k_cu_89571ca8_338084cuda3std3__442_GLOBAL__N__c3354c38_4_k_cu_89571ca8_338086ignoreE,(_ZN40_INTERNAL_c3354c38_4_k_cu_89571ca8_338084cute7productE - _ZN40_INTERNAL_c3354c38_4_k_cu_89571ca8_338084cuda3std3__442_GLOBAL__N__c3354c38_4_k_cu_89571ca8_338086ignoreE)
_ZN40_INTERNAL_c3354c38_4_k_cu_89571ca8_338084cuda3std3__442_GLOBAL__N__c3354c38_4_k_cu_89571ca8_338086ignoreE:
	.zero		1
	.type		_ZN40_INTERNAL_c3354c38_4_k_cu_89571ca8_338084cute7productE,@object
	.size		_ZN40_INTERNAL_c3354c38_4_k_cu_89571ca8_338084cute7productE,(_ZN40_INTERNAL_c3354c38_4_k_cu_89571ca8_338084cuda3std3__45__cpo3endE - _ZN40_INTERNAL_c3354c38_4_k_cu_89571ca8_338084cute7productE)
_ZN40_INTERNAL_c3354c38_4_k_cu_89571ca8_338084cute7productE:
	.zero		1
	.type		_ZN40_INTERNAL_c3354c38_4_k_cu_89571ca8_338084cuda3std3__45__cpo3endE,@object
	.size		_ZN40_INTERNAL_c3354c38_4_k_cu_89571ca8_338084cuda3std3__45__cpo3endE,(_ZN40_INTERNAL_c3354c38_4_k_cu_89571ca8_338084cuda3std3__419piecewise_constructE - _ZN40_INTERNAL_c3354c38_4_k_cu_89571ca8_338084cuda3std3__45__cpo3endE)
_ZN40_INTERNAL_c3354c38_4_k_cu_89571ca8_338084cuda3std3__45__cpo3endE:
	.zero		1
	.type		_ZN40_INTERNAL_c3354c38_4_k_cu_89571ca8_338084cuda3std3__419piecewise_constructE,@object
	.size		_ZN40_INTERNAL_c3354c38_4_k_cu_89571ca8_338084cuda3std3__419piecewise_constructE,(_ZN40_INTERNAL_c3354c38_4_k_cu_89571ca8_338084cuda3std3__45__cpo4cendE - _ZN40_INTERNAL_c3354c38_4_k_cu_89571ca8_338084cuda3std3__419piecewise_constructE)
_ZN40_INTERNAL_c3354c38_4_k_cu_89571ca8_338084cuda3std3__419piecewise_constructE:
	.zero		1
	.type		_ZN40_INTERNAL_c3354c38_4_k_cu_89571ca8_338084cuda3std3__45__cpo4cendE,@object
	.size		_ZN40_INTERNAL_c3354c38_4_k_cu_89571ca8_338084cuda3std3__45__cpo4cendE,(_ZN40_INTERNAL_c3354c38_4_k_cu_89571ca8_338084cuda3std6ranges3__45__cpo4swapE - _ZN40_INTERNAL_c3354c38_4_k_cu_89571ca8_338084cuda3std3__45__cpo4cendE)
_ZN40_INTERNAL_c3354c38_4_k_cu_89571ca8_338084cuda3std3__45__cpo4cendE:
	.zero		1
	.type		_ZN40_INTERNAL_c3354c38_4_k_cu_89571ca8_338084cuda3std6ranges3__45__cpo4swapE,@object
	.size		_ZN40_INTERNAL_c3354c38_4_k_cu_89571ca8_338084cuda3std6ranges3__45__cpo4swapE,(.L_10 - _ZN40_INTERNAL_c3354c38_4_k_cu_89571ca8_338084cuda3std6ranges3__45__cpo4swapE)
_ZN40_INTERNAL_c3354c38_4_k_cu_89571ca8_338084cuda3std6ranges3__45__cpo4swapE:
	.zero		1
.L_10:


//--------------------- .nv.constant0._ZN7cutlass13device_kernelINS_4gemm6kernel13GemmUniversalIN4cute5tupleIJiiiiEEENS1_10collective13CollectiveMmaINS1_35MainloopSm100TmaUmmaWarpSpecializedILi8ELi2ELi4ENS5_IJNS4_1CILi4EEESB_NSA_ILi1EEEEEEEENS5_IJNSA_ILi128EEENSA_ILi64EEESF_EEENS_10bfloat16_tENS5_IJlSC_lEEESI_SJ_NS4_8TiledMMAINS4_8MMA_AtomIJNS4_26SM100_MMA_F16BF16_2x1SM_SSISI_SI_fLi128ELi64ELNS4_4UMMA5MajorE0ELSO_0ELNSN_7ScaleInE0ELSP_0EEEEEENS4_6LayoutINS5_IJSC_SC_SC_EEENS5_IJNSA_ILi0EEESU_SU_EEEEENS5_IJNS4_10UnderscoreESX_SX_EEEEENS4_28SM100_TMA_2SM_LOAD_MULTICASTENS4_14ComposedLayoutINS4_7SwizzleILi3ELi4ELi3EEENS4_18smem_ptr_flag_bitsILi16EEENSS_INS5_IJNSA_ILi8EEESG_EEENS5_IJSG_SC_EEEEEEEvNS4_8identityES10_S1A_vS1B_EENS_8epilogue10collective18CollectiveEpilogueINS1D_23Sm100TmaWarpSpecializedILi3ELi2ELi16ELb1ELb0EEEJNS5_IJSG_SG_SF_EEENS5_IJNSS_ISG_SC_EENSS_INS5_IJNSA_ILi16EEENSA_ILi2EEEEEENS5_IJSC_NSA_ILi32EEEEEEEEEEESI_SJ_SI_SJ_NS1D_6fusion15FusionCallbacksIS1H_NS1R_17LinearCombinationISI_fSI_fLNS_15FloatRoundStyleE2EEES1I_S1Q_JEEENS4_5SM1004TMEM4LOAD26SM100_TMEM_LOAD_32dp32b16xENS4_13SM90_TMA_LOADENS11_INS12_ILi1ELi4ELi3EEES15_NSS_INS5_IJS16_S1K_EEENS5_IJS1K_SC_EEEEEEENS4_39AutoVectorizingCopyWithAssumedAlignmentILi128EEENS4_14SM90_TMA_STOREES26_S28_S28_EEEvvEEEEvNT_6ParamsE --------------------------
	.section	.nv.constant0._ZN7cutlass13device_kernelINS_4gemm6kernel13GemmUniversalIN4cute5tupleIJiiiiEEENS1_10collective13CollectiveMmaINS1_35MainloopSm100TmaUmmaWarpSpecializedILi8ELi2ELi4ENS5_IJNS4_1CILi4EEESB_NSA_ILi1EEEEEEEENS5_IJNSA_ILi128EEENSA_ILi64EEESF_EEENS_10bfloat16_tENS5_IJlSC_lEEESI_SJ_NS4_8TiledMMAINS4_8MMA_AtomIJNS4_26SM100_MMA_F16BF16_2x1SM_SSISI_SI_fLi128ELi64ELNS4_4UMMA5MajorE0ELSO_0ELNSN_7ScaleInE0ELSP_0EEEEEENS4_6LayoutINS5_IJSC_SC_SC_EEENS5_IJNSA_ILi0EEESU_SU_EEEEENS5_IJNS4_10UnderscoreESX_SX_EEEEENS4_28SM100_TMA_2SM_LOAD_MULTICASTENS4_14ComposedLayoutINS4_7SwizzleILi3ELi4ELi3EEENS4_18smem_ptr_flag_bitsILi16EEENSS_INS5_IJNSA_ILi8EEESG_EEENS5_IJSG_SC_EEEEEEEvNS4_8identityES10_S1A_vS1B_EENS_8epilogue10collective18CollectiveEpilogueINS1D_23Sm100TmaWarpSpecializedILi3ELi2ELi16ELb1ELb0EEEJNS5_IJSG_SG_SF_EEENS5_IJNSS_ISG_SC_EENSS_INS5_IJNSA_ILi16EEENSA_ILi2EEEEEENS5_IJSC_NSA_ILi32EEEEEEEEEEESI_SJ_SI_SJ_NS1D_6fusion15FusionCallbacksIS1H_NS1R_17LinearCombinationISI_fSI_fLNS_15FloatRoundStyleE2EEES1I_S1Q_JEEENS4_5SM1004TMEM4LOAD26SM100_TMEM_LOAD_32dp32b16xENS4_13SM90_TMA_LOADENS11_INS12_ILi1ELi4ELi3EEES15_NSS_INS5_IJS16_S1K_EEENS5_IJS1K_SC_EEEEEEENS4_39AutoVectorizingCopyWithAssumedAlignmentILi128EEENS4_14SM90_TMA_STOREES26_S28_S28_EEEvvEEEEvNT_6ParamsE,"a",@progbits
	.sectionflags	@""
	.align	4
.nv.constant0._ZN7cutlass13device_kernelINS_4gemm6kernel13GemmUniversalIN4cute5tupleIJiiiiEEENS1_10collective13CollectiveMmaINS1_35MainloopSm100TmaUmmaWarpSpecializedILi8ELi2ELi4ENS5_IJNS4_1CILi4EEESB_NSA_ILi1EEEEEEEENS5_IJNSA_ILi128EEENSA_ILi64EEESF_EEENS_10bfloat16_tENS5_IJlSC_lEEESI_SJ_NS4_8TiledMMAINS4_8MMA_AtomIJNS4_26SM100_MMA_F16BF16_2x1SM_SSISI_SI_fLi128ELi64ELNS4_4UMMA5MajorE0ELSO_0ELNSN_7ScaleInE0ELSP_0EEEEEENS4_6LayoutINS5_IJSC_SC_SC_EEENS5_IJNSA_ILi0EEESU_SU_EEEEENS5_IJNS4_10UnderscoreESX_SX_EEEEENS4_28SM100_TMA_2SM_LOAD_MULTICASTENS4_14ComposedLayoutINS4_7SwizzleILi3ELi4ELi3EEENS4_18smem_ptr_flag_bitsILi16EEENSS_INS5_IJNSA_ILi8EEESG_EEENS5_IJSG_SC_EEEEEEEvNS4_8identityES10_S1A_vS1B_EENS_8epilogue10collective18CollectiveEpilogueINS1D_23Sm100TmaWarpSpecializedILi3ELi2ELi16ELb1ELb0EEEJNS5_IJSG_SG_SF_EEENS5_IJNSS_ISG_SC_EENSS_INS5_IJNSA_ILi16EEENSA_ILi2EEEEEENS5_IJSC_NSA_ILi32EEEEEEEEEEESI_SJ_SI_SJ_NS1D_6fusion15FusionCallbacksIS1H_NS1R_17LinearCombinationISI_fSI_fLNS_15FloatRoundStyleE2EEES1I_S1Q_JEEENS4_5SM1004TMEM4LOAD26SM100_TMEM_LOAD_32dp32b16xENS4_13SM90_TMA_LOADENS11_INS12_ILi1ELi4ELi3EEES15_NSS_INS5_IJS16_S1K_EEENS5_IJS1K_SC_EEEEEEENS4_39AutoVectorizingCopyWithAssumedAlignmentILi128EEENS4_14SM90_TMA_STOREES26_S28_S28_EEEvvEEEEvNT_6ParamsE:
	.zero		2944


//--------------------- SYMBOLS --------------------------

	.type		.nv.reservedSmem.offset0,@object
	.size		.nv.reservedSmem.offset0,0x4
	.type		.nv.reservedSmem.cap,@object
	.size		.nv.reservedSmem.cap,0x4
	.type		__assertfail,@function
